//
// Generated by NVIDIA NVVM Compiler
//
// Compiler Build ID: CL-36424714
// Cuda compilation tools, release 13.0, V13.0.88
// Based on NVVM 20.0.0
//

.version 9.0
.target sm_100
.address_size 64

	// .globl	_Z10box_filterPKhPhiiPKfi
// _ZZ10box_filterPKhPhiiPKfiE15ds_inputChannel has been demoted
.const .align 8 .u64 d_filter;

.visible .entry _Z10box_filterPKhPhiiPKfi(
	.param .u64 .ptr .align 1 _Z10box_filterPKhPhiiPKfi_param_0,
	.param .u64 .ptr .align 1 _Z10box_filterPKhPhiiPKfi_param_1,
	.param .u32 _Z10box_filterPKhPhiiPKfi_param_2,
	.param .u32 _Z10box_filterPKhPhiiPKfi_param_3,
	.param .u64 .ptr .align 1 _Z10box_filterPKhPhiiPKfi_param_4,
	.param .u32 _Z10box_filterPKhPhiiPKfi_param_5
)
{
	.reg .pred 	%p<26>;
	.reg .b16 	%rs<9>;
	.reg .b32 	%r<108>;
	.reg .b32 	%f<64>;
	.reg .b64 	%rd<40>;
	// demoted variable
	.shared .align 4 .b8 _ZZ10box_filterPKhPhiiPKfiE15ds_inputChannel[4096];
	ld.param.u64 	%rd4, [_Z10box_filterPKhPhiiPKfi_param_0];
	ld.param.u32 	%r40, [_Z10box_filterPKhPhiiPKfi_param_2];
	ld.param.u32 	%r38, [_Z10box_filterPKhPhiiPKfi_param_3];
	ld.param.u64 	%rd5, [_Z10box_filterPKhPhiiPKfi_param_4];
	ld.param.u32 	%r39, [_Z10box_filterPKhPhiiPKfi_param_5];
	cvta.to.global.u64 	%rd1, %rd5;
	cvta.to.global.u64 	%rd2, %rd4;
	mov.u32 	%r1, %tid.x;
	mov.u32 	%r2, %tid.y;
	mov.u32 	%r41, %ctaid.x;
	mov.u32 	%r42, %ntid.x;
	mul.lo.s32 	%r3, %r41, %r42;
	add.s32 	%r4, %r3, %r1;
	mov.u32 	%r43, %ctaid.y;
	mov.u32 	%r44, %ntid.y;
	mul.lo.s32 	%r5, %r43, %r44;
	add.s32 	%r45, %r5, %r2;
	setp.ge.s32 	%p1, %r4, %r38;
	setp.ge.s32 	%p2, %r45, %r40;
	or.pred  	%p3, %p1, %p2;
	@%p3 bra 	$L__BB0_34;
	mad.lo.s32 	%r7, %r38, %r45, %r4;
	cvt.s64.s32 	%rd6, %r7;
	add.s64 	%rd7, %rd2, %rd6;
	ld.global.u8 	%rs1, [%rd7];
	cvt.rn.f32.u16 	%f38, %rs1;
	shl.b32 	%r46, %r2, 7;
	mov.u32 	%r47, _ZZ10box_filterPKhPhiiPKfiE15ds_inputChannel;
	add.s32 	%r48, %r47, %r46;
	shl.b32 	%r49, %r1, 2;
	add.s32 	%r50, %r48, %r49;
	st.shared.f32 	[%r50], %f38;
	bar.sync 	0;
	setp.lt.s32 	%p4, %r39, 1;
	mov.f32 	%f62, 0f00000000;
	@%p4 bra 	$L__BB0_33;
	shr.u32 	%r52, %r39, 1;
	sub.s32 	%r8, %r1, %r52;
	add.s32 	%r9, %r38, -1;
	sub.s32 	%r10, %r2, %r52;
	add.s32 	%r11, %r40, -1;
	and.b32  	%r12, %r39, 3;
	and.b32  	%r13, %r39, 2147483644;
	and.b32  	%r14, %r39, 1;
	mov.f32 	%f62, 0f00000000;
	mov.b32 	%r104, 0;
$L__BB0_3:
	setp.lt.u32 	%p5, %r39, 4;
	add.s32 	%r16, %r8, %r104;
	add.s32 	%r54, %r16, %r3;
	max.s32 	%r55, %r54, 0;
	setp.lt.s32 	%p6, %r55, %r38;
	selp.b32 	%r17, %r55, %r9, %p6;
	shl.b32 	%r56, %r16, 2;
	mov.u32 	%r57, _ZZ10box_filterPKhPhiiPKfiE15ds_inputChannel;
	add.s32 	%r18, %r57, %r56;
	mov.b32 	%r107, 0;
	@%p5 bra 	$L__BB0_18;
	mov.b32 	%r105, 0;
$L__BB0_5:
	.pragma "nounroll";
	add.s32 	%r20, %r10, %r105;
	add.s32 	%r21, %r20, %r5;
	max.u32 	%r59, %r16, %r20;
	setp.gt.u32 	%p7, %r59, 31;
	shl.b32 	%r60, %r20, 7;
	add.s32 	%r22, %r18, %r60;
	@%p7 bra 	$L__BB0_7;
	ld.shared.f32 	%f51, [%r22];
	bra.uni 	$L__BB0_8;
$L__BB0_7:
	max.s32 	%r61, %r21, 0;
	setp.lt.s32 	%p8, %r61, %r40;
	selp.b32 	%r62, %r61, %r11, %p8;
	mad.lo.s32 	%r63, %r62, %r38, %r17;
	cvt.s64.s32 	%rd8, %r63;
	add.s64 	%rd9, %rd2, %rd8;
	ld.global.u8 	%rs2, [%rd9];
	cvt.rn.f32.u16 	%f51, %rs2;
$L__BB0_8:
	mad.lo.s32 	%r23, %r105, %r39, %r104;
	mul.wide.u32 	%rd10, %r23, 4;
	add.s64 	%rd11, %rd1, %rd10;
	ld.global.nc.f32 	%f41, [%rd11];
	fma.rn.f32 	%f6, %f51, %f41, %f62;
	add.s32 	%r64, %r20, 1;
	max.u32 	%r65, %r16, %r64;
	setp.lt.u32 	%p9, %r65, 32;
	@%p9 bra 	$L__BB0_10;
	add.s32 	%r66, %r21, 1;
	max.s32 	%r67, %r66, 0;
	setp.lt.s32 	%p10, %r67, %r40;
	selp.b32 	%r68, %r67, %r11, %p10;
	mad.lo.s32 	%r69, %r68, %r38, %r17;
	cvt.s64.s32 	%rd12, %r69;
	add.s64 	%rd13, %rd2, %rd12;
	ld.global.u8 	%rs3, [%rd13];
	cvt.rn.f32.u16 	%f52, %rs3;
	bra.uni 	$L__BB0_11;
$L__BB0_10:
	ld.shared.f32 	%f52, [%r22+128];
$L__BB0_11:
	add.s32 	%r24, %r23, %r39;
	mul.wide.u32 	%rd14, %r24, 4;
	add.s64 	%rd15, %rd1, %rd14;
	ld.global.nc.f32 	%f42, [%rd15];
	fma.rn.f32 	%f10, %f52, %f42, %f6;
	add.s32 	%r70, %r20, 2;
	max.u32 	%r71, %r16, %r70;
	setp.lt.u32 	%p11, %r71, 32;
	@%p11 bra 	$L__BB0_13;
	add.s32 	%r72, %r21, 2;
	max.s32 	%r73, %r72, 0;
	setp.lt.s32 	%p12, %r73, %r40;
	selp.b32 	%r74, %r73, %r11, %p12;
	mad.lo.s32 	%r75, %r74, %r38, %r17;
	cvt.s64.s32 	%rd16, %r75;
	add.s64 	%rd17, %rd2, %rd16;
	ld.global.u8 	%rs4, [%rd17];
	cvt.rn.f32.u16 	%f53, %rs4;
	bra.uni 	$L__BB0_14;
$L__BB0_13:
	ld.shared.f32 	%f53, [%r22+256];
$L__BB0_14:
	add.s32 	%r25, %r24, %r39;
	mul.wide.u32 	%rd18, %r25, 4;
	add.s64 	%rd19, %rd1, %rd18;
	ld.global.nc.f32 	%f43, [%rd19];
	fma.rn.f32 	%f14, %f53, %f43, %f10;
	add.s32 	%r76, %r20, 3;
	add.s32 	%r77, %r21, 3;
	max.s32 	%r26, %r77, 0;
	max.u32 	%r78, %r16, %r76;
	setp.lt.u32 	%p13, %r78, 32;
	@%p13 bra 	$L__BB0_16;
	setp.lt.s32 	%p14, %r26, %r40;
	selp.b32 	%r79, %r26, %r11, %p14;
	mad.lo.s32 	%r80, %r79, %r38, %r17;
	cvt.s64.s32 	%rd20, %r80;
	add.s64 	%rd21, %rd2, %rd20;
	ld.global.u8 	%rs5, [%rd21];
	cvt.rn.f32.u16 	%f54, %rs5;
	bra.uni 	$L__BB0_17;
$L__BB0_16:
	ld.shared.f32 	%f54, [%r22+384];
$L__BB0_17:
	add.s32 	%r81, %r25, %r39;
	mul.wide.u32 	%rd22, %r81, 4;
	add.s64 	%rd23, %rd1, %rd22;
	ld.global.nc.f32 	%f44, [%rd23];
	fma.rn.f32 	%f62, %f54, %f44, %f14;
	add.s32 	%r105, %r105, 4;
	setp.ne.s32 	%p15, %r105, %r13;
	mov.u32 	%r107, %r13;
	@%p15 bra 	$L__BB0_5;
$L__BB0_18:
	setp.eq.s32 	%p16, %r12, 0;
	@%p16 bra 	$L__BB0_32;
	setp.eq.s32 	%p17, %r12, 1;
	@%p17 bra 	$L__BB0_27;
	add.s32 	%r29, %r10, %r107;
	max.u32 	%r83, %r16, %r29;
	setp.lt.u32 	%p18, %r83, 32;
	shl.b32 	%r84, %r29, 7;
	add.s32 	%r30, %r18, %r84;
	@%p18 bra 	$L__BB0_22;
	add.s32 	%r85, %r29, %r5;
	max.s32 	%r86, %r85, 0;
	setp.lt.s32 	%p19, %r86, %r40;
	selp.b32 	%r87, %r86, %r11, %p19;
	mad.lo.s32 	%r88, %r87, %r38, %r17;
	cvt.s64.s32 	%rd24, %r88;
	add.s64 	%rd25, %rd2, %rd24;
	ld.global.u8 	%rs6, [%rd25];
	cvt.rn.f32.u16 	%f57, %rs6;
	bra.uni 	$L__BB0_23;
$L__BB0_22:
	ld.shared.f32 	%f57, [%r30];
$L__BB0_23:
	mad.lo.s32 	%r31, %r107, %r39, %r104;
	mul.wide.u32 	%rd26, %r31, 4;
	add.s64 	%rd27, %rd1, %rd26;
	ld.global.nc.f32 	%f46, [%rd27];
	fma.rn.f32 	%f24, %f57, %f46, %f62;
	add.s32 	%r89, %r29, 1;
	add.s32 	%r90, %r89, %r5;
	max.s32 	%r32, %r90, 0;
	max.u32 	%r91, %r16, %r89;
	setp.lt.u32 	%p20, %r91, 32;
	@%p20 bra 	$L__BB0_25;
	setp.lt.s32 	%p21, %r32, %r40;
	selp.b32 	%r92, %r32, %r11, %p21;
	mad.lo.s32 	%r93, %r92, %r38, %r17;
	cvt.s64.s32 	%rd28, %r93;
	add.s64 	%rd29, %rd2, %rd28;
	ld.global.u8 	%rs7, [%rd29];
	cvt.rn.f32.u16 	%f58, %rs7;
	bra.uni 	$L__BB0_26;
$L__BB0_25:
	ld.shared.f32 	%f58, [%r30+128];
$L__BB0_26:
	add.s32 	%r94, %r31, %r39;
	mul.wide.u32 	%rd30, %r94, 4;
	add.s64 	%rd31, %rd1, %rd30;
	ld.global.nc.f32 	%f47, [%rd31];
	fma.rn.f32 	%f62, %f58, %f47, %f24;
	add.s32 	%r107, %r107, 2;
$L__BB0_27:
	setp.eq.s32 	%p22, %r14, 0;
	@%p22 bra 	$L__BB0_32;
	add.s32 	%r35, %r10, %r107;
	max.u32 	%r95, %r16, %r35;
	setp.lt.u32 	%p23, %r95, 32;
	@%p23 bra 	$L__BB0_30;
	add.s32 	%r96, %r35, %r5;
	max.s32 	%r97, %r96, 0;
	setp.lt.s32 	%p24, %r97, %r40;
	selp.b32 	%r98, %r97, %r11, %p24;
	mad.lo.s32 	%r99, %r98, %r38, %r17;
	cvt.s64.s32 	%rd32, %r99;
	add.s64 	%rd33, %rd2, %rd32;
	ld.global.u8 	%rs8, [%rd33];
	cvt.rn.f32.u16 	%f61, %rs8;
	bra.uni 	$L__BB0_31;
$L__BB0_30:
	shl.b32 	%r100, %r35, 7;
	add.s32 	%r101, %r18, %r100;
	ld.shared.f32 	%f61, [%r101];
$L__BB0_31:
	mad.lo.s32 	%r102, %r107, %r39, %r104;
	mul.wide.u32 	%rd34, %r102, 4;
	add.s64 	%rd35, %rd1, %rd34;
	ld.global.nc.f32 	%f48, [%rd35];
	fma.rn.f32 	%f62, %f61, %f48, %f62;
$L__BB0_32:
	add.s32 	%r104, %r104, 1;
	setp.ne.s32 	%p25, %r104, %r39;
	@%p25 bra 	$L__BB0_3;
$L__BB0_33:
	ld.param.u64 	%rd39, [_Z10box_filterPKhPhiiPKfi_param_1];
	cvt.s64.s32 	%rd36, %r7;
	cvt.rzi.u32.f32 	%r103, %f62;
	cvta.to.global.u64 	%rd37, %rd39;
	add.s64 	%rd38, %rd37, %rd36;
	st.global.u8 	[%rd38], %r103;
$L__BB0_34:
	ret;

}
	// .globl	_Z16separateChannelsPK6uchar4iiPhS2_S2_
.visible .entry _Z16separateChannelsPK6uchar4iiPhS2_S2_(
	.param .u64 .ptr .align 1 _Z16separateChannelsPK6uchar4iiPhS2_S2__param_0,
	.param .u32 _Z16separateChannelsPK6uchar4iiPhS2_S2__param_1,
	.param .u32 _Z16separateChannelsPK6uchar4iiPhS2_S2__param_2,
	.param .u64 .ptr .align 1 _Z16separateChannelsPK6uchar4iiPhS2_S2__param_3,
	.param .u64 .ptr .align 1 _Z16separateChannelsPK6uchar4iiPhS2_S2__param_4,
	.param .u64 .ptr .align 1 _Z16separateChannelsPK6uchar4iiPhS2_S2__param_5
)
{
	.reg .pred 	%p<4>;
	.reg .b16 	%rs<4>;
	.reg .b32 	%r<14>;
	.reg .b64 	%rd<15>;

	ld.param.u64 	%rd1, [_Z16separateChannelsPK6uchar4iiPhS2_S2__param_0];
	ld.param.u32 	%r4, [_Z16separateChannelsPK6uchar4iiPhS2_S2__param_1];
	ld.param.u32 	%r3, [_Z16separateChannelsPK6uchar4iiPhS2_S2__param_2];
	ld.param.u64 	%rd2, [_Z16separateChannelsPK6uchar4iiPhS2_S2__param_3];
	ld.param.u64 	%rd3, [_Z16separateChannelsPK6uchar4iiPhS2_S2__param_4];
	ld.param.u64 	%rd4, [_Z16separateChannelsPK6uchar4iiPhS2_S2__param_5];
	mov.u32 	%r6, %ctaid.x;
	mov.u32 	%r7, %ntid.x;
	mov.u32 	%r8, %tid.x;
	mad.lo.s32 	%r1, %r6, %r7, %r8;
	mov.u32 	%r9, %ctaid.y;
	mov.u32 	%r10, %ntid.y;
	mov.u32 	%r11, %tid.y;
	mad.lo.s32 	%r12, %r9, %r10, %r11;
	setp.ge.s32 	%p1, %r1, %r3;
	setp.ge.s32 	%p2, %r12, %r4;
	or.pred  	%p3, %p1, %p2;
	@%p3 bra 	$L__BB1_2;
	cvta.to.global.u64 	%rd5, %rd1;
	cvta.to.global.u64 	%rd6, %rd2;
	cvta.to.global.u64 	%rd7, %rd3;
	cvta.to.global.u64 	%rd8, %rd4;
	mad.lo.s32 	%r13, %r3, %r12, %r1;
	cvt.s64.s32 	%rd9, %r13;
	mul.wide.s32 	%rd10, %r13, 4;
	add.s64 	%rd11, %rd5, %rd10;
	ld.global.u8 	%rs1, [%rd11];
	add.s64 	%rd12, %rd6, %rd9;
	st.global.u8 	[%rd12], %rs1;
	ld.global.u8 	%rs2, [%rd11+1];
	add.s64 	%rd13, %rd7, %rd9;
	st.global.u8 	[%rd13], %rs2;
	ld.global.u8 	%rs3, [%rd11+2];
	add.s64 	%rd14, %rd8, %rd9;
	st.global.u8 	[%rd14], %rs3;
$L__BB1_2:
	ret;

}
	// .globl	_Z17recombineChannelsPKhS0_S0_P6uchar4ii
.visible .entry _Z17recombineChannelsPKhS0_S0_P6uchar4ii(
	.param .u64 .ptr .align 1 _Z17recombineChannelsPKhS0_S0_P6uchar4ii_param_0,
	.param .u64 .ptr .align 1 _Z17recombineChannelsPKhS0_S0_P6uchar4ii_param_1,
	.param .u64 .ptr .align 1 _Z17recombineChannelsPKhS0_S0_P6uchar4ii_param_2,
	.param .u64 .ptr .align 1 _Z17recombineChannelsPKhS0_S0_P6uchar4ii_param_3,
	.param .u32 _Z17recombineChannelsPKhS0_S0_P6uchar4ii_param_4,
	.param .u32 _Z17recombineChannelsPKhS0_S0_P6uchar4ii_param_5
)
{
	.reg .pred 	%p<4>;
	.reg .b32 	%r<20>;
	.reg .b64 	%rd<15>;

	ld.param.u64 	%rd1, [_Z17recombineChannelsPKhS0_S0_P6uchar4ii_param_0];
	ld.param.u64 	%rd2, [_Z17recombineChannelsPKhS0_S0_P6uchar4ii_param_1];
	ld.param.u64 	%rd3, [_Z17recombineChannelsPKhS0_S0_P6uchar4ii_param_2];
	ld.param.u64 	%rd4, [_Z17recombineChannelsPKhS0_S0_P6uchar4ii_param_3];
	ld.param.u32 	%r2, [_Z17recombineChannelsPKhS0_S0_P6uchar4ii_param_4];
	ld.param.u32 	%r4, [_Z17recombineChannelsPKhS0_S0_P6uchar4ii_param_5];
	mov.u32 	%r5, %ctaid.x;
	mov.u32 	%r6, %ntid.x;
	mov.u32 	%r7, %tid.x;
	mad.lo.s32 	%r8, %r5, %r6, %r7;
	mov.u32 	%r9, %ctaid.y;
	mov.u32 	%r10, %ntid.y;
	mov.u32 	%r11, %tid.y;
	mad.lo.s32 	%r12, %r9, %r10, %r11;
	mad.lo.s32 	%r1, %r4, %r12, %r8;
	setp.ge.s32 	%p1, %r8, %r4;
	setp.ge.s32 	%p2, %r12, %r2;
	or.pred  	%p3, %p1, %p2;
	@%p3 bra 	$L__BB2_2;
	cvta.to.global.u64 	%rd5, %rd1;
	cvta.to.global.u64 	%rd6, %rd2;
	cvta.to.global.u64 	%rd7, %rd3;
	cvta.to.global.u64 	%rd8, %rd4;
	cvt.s64.s32 	%rd9, %r1;
	add.s64 	%rd10, %rd5, %rd9;
	add.s64 	%rd11, %rd6, %rd9;
	add.s64 	%rd12, %rd7, %rd9;
	mul.wide.s32 	%rd13, %r1, 4;
	add.s64 	%rd14, %rd8, %rd13;
	ld.global.u8 	%r14, [%rd11];
	ld.global.u8 	%r15, [%rd10];
	prmt.b32 	%r16, %r15, %r14, 0x3340U;
	ld.global.u8 	%r17, [%rd12];
	prmt.b32 	%r18, %r17, 65535, 0x3340U;
	prmt.b32 	%r19, %r16, %r18, 0x5410U;
	st.global.u32 	[%rd14], %r19;
$L__BB2_2:
	ret;

}


// ===== COMPILED SASS (sm_100) =====

	.target	sm_100

	.elftype	@"ET_EXEC"


//--------------------- .note.nv.tkinfo           --------------------------
	.section	.note.nv.tkinfo,"",@"SHT_NOTE"
	.sectionflags	@"SHF_NOTE_NV_TKINFO"
	.tkinfo
        /*0018*/ 	.word	0x00000002
        /*0030*/ 	.string	""
        /*0030*/ 	.string	"ptxas"
        /*0030*/ 	.string	"Cuda compilation tools, release 13.0, V13.0.88"
        /*0030*/ 	.string	"Build cuda_13.0.r13.0/compiler.36424714_0"
        /*0030*/ 	.string	"-arch sm_100 -m 64 "



//--------------------- .note.nv.cuinfo           --------------------------
	.section	.note.nv.cuinfo,"",@"SHT_NOTE"
	.sectionflags	@"SHF_NOTE_NV_CUINFO"
        /*0018*/ 	.short	0x0002
        /*001a*/ 	.short	0x0064
        /*001c*/ 	.short	0x0082
	.zero		2


//--------------------- .nv.info                  --------------------------
	.section	.nv.info,"",@"SHT_CUDA_INFO"
	.align	4


	//----- nvinfo : EIATTR_REGCOUNT
	.align		4
        /*0000*/ 	.byte	0x04, 0x2f
        /*0002*/ 	.short	(.L_2 - .L_1)
	.align		4
.L_1:
        /*0004*/ 	.word	index@(_Z10box_filterPKhPhiiPKfi)
        /*0008*/ 	.word	0x00000020


	//----- nvinfo : EIATTR_FRAME_SIZE
	.align		4
.L_2:
        /*000c*/ 	.byte	0x04, 0x11
        /*000e*/ 	.short	(.L_4 - .L_3)
	.align		4
.L_3:
        /*0010*/ 	.word	index@(_Z10box_filterPKhPhiiPKfi)
        /*0014*/ 	.word	0x00000000


	//----- nvinfo : EIATTR_REGCOUNT
	.align		4
.L_4:
        /*0018*/ 	.byte	0x04, 0x2f
        /*001a*/ 	.short	(.L_6 - .L_5)
	.align		4
.L_5:
        /*001c*/ 	.word	index@(_Z16separateChannelsPK6uchar4iiPhS2_S2_)
        /*0020*/ 	.word	0x00000012


	//----- nvinfo : EIATTR_FRAME_SIZE
	.align		4
.L_6:
        /*0024*/ 	.byte	0x04, 0x11
        /*0026*/ 	.short	(.L_8 - .L_7)
	.align		4
.L_7:
        /*0028*/ 	.word	index@(_Z16separateChannelsPK6uchar4iiPhS2_S2_)
        /*002c*/ 	.word	0x00000000


	//----- nvinfo : EIATTR_REGCOUNT
	.align		4
.L_8:
        /*0030*/ 	.byte	0x04, 0x2f
        /*0032*/ 	.short	(.L_10 - .L_9)
	.align		4
.L_9:
        /*0034*/ 	.word	index@(_Z17recombineChannelsPKhS0_S0_P6uchar4ii)
        /*0038*/ 	.word	0x00000010


	//----- nvinfo : EIATTR_FRAME_SIZE
	.align		4
.L_10:
        /*003c*/ 	.byte	0x04, 0x11
        /*003e*/ 	.short	(.L_12 - .L_11)
	.align		4
.L_11:
        /*0040*/ 	.word	index@(_Z17recombineChannelsPKhS0_S0_P6uchar4ii)
        /*0044*/ 	.word	0x00000000


	//----- nvinfo : EIATTR_MIN_STACK_SIZE
	.align		4
.L_12:
        /*0048*/ 	.byte	0x04, 0x12
        /*004a*/ 	.short	(.L_14 - .L_13)
	.align		4
.L_13:
        /*004c*/ 	.word	index@(_Z17recombineChannelsPKhS0_S0_P6uchar4ii)
        /*0050*/ 	.word	0x00000000


	//----- nvinfo : EIATTR_MIN_STACK_SIZE
	.align		4
.L_14:
        /*0054*/ 	.byte	0x04, 0x12
        /*0056*/ 	.short	(.L_16 - .L_15)
	.align		4
.L_15:
        /*0058*/ 	.word	index@(_Z16separateChannelsPK6uchar4iiPhS2_S2_)
        /*005c*/ 	.word	0x00000000


	//----- nvinfo : EIATTR_MIN_STACK_SIZE
	.align		4
.L_16:
        /*0060*/ 	.byte	0x04, 0x12
        /*0062*/ 	.short	(.L_18 - .L_17)
	.align		4
.L_17:
        /*0064*/ 	.word	index@(_Z10box_filterPKhPhiiPKfi)
        /*0068*/ 	.word	0x00000000
.L_18:


//--------------------- .nv.compat                --------------------------
	.section	.nv.compat,"",@"SHT_CUDA_COMPAT_INFO"
	.align	4
        /*0000*/ 	.byte	0x02, 0x09, 0x00, 0x00, 0x02, 0x02, 0x01, 0x00, 0x02, 0x05, 0x05, 0x00, 0x03, 0x07, 0x01, 0x01
        /*0010*/ 	.byte	0x02, 0x03, 0x00, 0x00, 0x02, 0x06, 0x01, 0x00, 0x04, 0x0b, 0x08, 0x00, 0x09, 0x00, 0x00, 0x00
        /*0020*/ 	.byte	0x00, 0x00, 0x00, 0x00


//--------------------- .nv.info._Z17recombineChannelsPKhS0_S0_P6uchar4ii --------------------------
	.section	.nv.info._Z17recombineChannelsPKhS0_S0_P6uchar4ii,"",@"SHT_CUDA_INFO"
	.sectionflags	@""
	.align	4


	//----- nvinfo : EIATTR_CUDA_API_VERSION
	.align		4
        /*0000*/ 	.byte	0x04, 0x37
        /*0002*/ 	.short	(.L_20 - .L_19)
.L_19:
        /*0004*/ 	.word	0x00000082


	//----- nvinfo : EIATTR_KPARAM_INFO
	.align		4
.L_20:
        /*0008*/ 	.byte	0x04, 0x17
        /*000a*/ 	.short	(.L_22 - .L_21)
.L_21:
        /*000c*/ 	.word	0x00000000
        /*0010*/ 	.short	0x0005
        /*0012*/ 	.short	0x0024
        /*0014*/ 	.byte	0x00, 0xf0, 0x11, 0x00


	//----- nvinfo : EIATTR_KPARAM_INFO
	.align		4
.L_22:
        /*0018*/ 	.byte	0x04, 0x17
        /*001a*/ 	.short	(.L_24 - .L_23)
.L_23:
        /*001c*/ 	.word	0x00000000
        /*0020*/ 	.short	0x0004
        /*0022*/ 	.short	0x0020
        /*0024*/ 	.byte	0x00, 0xf0, 0x11, 0x00


	//----- nvinfo : EIATTR_KPARAM_INFO
	.align		4
.L_24:
        /*0028*/ 	.byte	0x04, 0x17
        /*002a*/ 	.short	(.L_26 - .L_25)
.L_25:
        /*002c*/ 	.word	0x00000000
        /*0030*/ 	.short	0x0003
        /*0032*/ 	.short	0x0018
        /*0034*/ 	.byte	0x00, 0xf5, 0x21, 0x00


	//----- nvinfo : EIATTR_KPARAM_INFO
	.align		4
.L_26:
        /*0038*/ 	.byte	0x04, 0x17
        /*003a*/ 	.short	(.L_28 - .L_27)
.L_27:
        /*003c*/ 	.word	0x00000000
        /*0040*/ 	.short	0x0002
        /*0042*/ 	.short	0x0010
        /*0044*/ 	.byte	0x00, 0xf5, 0x21, 0x00


	//----- nvinfo : EIATTR_KPARAM_INFO
	.align		4
.L_28:
        /*0048*/ 	.byte	0x04, 0x17
        /*004a*/ 	.short	(.L_30 - .L_29)
.L_29:
        /*004c*/ 	.word	0x00000000
        /*0050*/ 	.short	0x0001
        /*0052*/ 	.short	0x0008
        /*0054*/ 	.byte	0x00, 0xf5, 0x21, 0x00


	//----- nvinfo : EIATTR_KPARAM_INFO
	.align		4
.L_30:
        /*0058*/ 	.byte	0x04, 0x17
        /*005a*/ 	.short	(.L_32 - .L_31)
.L_31:
        /*005c*/ 	.word	0x00000000
        /*0060*/ 	.short	0x0000
        /*0062*/ 	.short	0x0000
        /*0064*/ 	.byte	0x00, 0xf5, 0x21, 0x00


	//----- nvinfo : EIATTR_SPARSE_MMA_MASK
	.align		4
.L_32:
        /*0068*/ 	.byte	0x03, 0x50
        /*006a*/ 	.short	0x0000


	//----- nvinfo : EIATTR_MAXREG_COUNT
	.align		4
        /*006c*/ 	.byte	0x03, 0x1b
        /*006e*/ 	.short	0x00ff


	//----- nvinfo : EIATTR_MERCURY_ISA_VERSION
	.align		4
        /*0070*/ 	.byte	0x03, 0x5f
        /*0072*/ 	.short	0x0101


	//----- nvinfo : EIATTR_VRC_CTA_INIT_COUNT
	.align		4
        /*0074*/ 	.byte	0x02, 0x4a
	.zero		1
	.zero		1


	//----- nvinfo : EIATTR_EXIT_INSTR_OFFSETS
	.align		4
        /*0078*/ 	.byte	0x04, 0x1c
        /*007a*/ 	.short	(.L_34 - .L_33)


	//   ....[0]....
.L_33:
        /*007c*/ 	.word	0x000000d0


	//   ....[1]....
        /*0080*/ 	.word	0x00000230


	//----- nvinfo : EIATTR_CBANK_PARAM_SIZE
	.align		4
.L_34:
        /*0084*/ 	.byte	0x03, 0x19
        /*0086*/ 	.short	0x0028


	//----- nvinfo : EIATTR_PARAM_CBANK
	.align		4
        /*0088*/ 	.byte	0x04, 0x0a
        /*008a*/ 	.short	(.L_36 - .L_35)
	.align		4
.L_35:
        /*008c*/ 	.word	index@(.nv.constant0._Z17recombineChannelsPKhS0_S0_P6uchar4ii)
        /*0090*/ 	.short	0x0380
        /*0092*/ 	.short	0x0028


	//----- nvinfo : EIATTR_SW_WAR
	.align		4
.L_36:
        /*0094*/ 	.byte	0x04, 0x36
        /*0096*/ 	.short	(.L_38 - .L_37)
.L_37:
        /*0098*/ 	.word	0x00000008
.L_38:


//--------------------- .nv.info._Z16separateChannelsPK6uchar4iiPhS2_S2_ --------------------------
	.section	.nv.info._Z16separateChannelsPK6uchar4iiPhS2_S2_,"",@"SHT_CUDA_INFO"
	.sectionflags	@""
	.align	4


	//----- nvinfo : EIATTR_CUDA_API_VERSION
	.align		4
        /*0000*/ 	.byte	0x04, 0x37
        /*0002*/ 	.short	(.L_40 - .L_39)
.L_39:
        /*0004*/ 	.word	0x00000082


	//----- nvinfo : EIATTR_KPARAM_INFO
	.align		4
.L_40:
        /*0008*/ 	.byte	0x04, 0x17
        /*000a*/ 	.short	(.L_42 - .L_41)
.L_41:
        /*000c*/ 	.word	0x00000000
        /*0010*/ 	.short	0x0005
        /*0012*/ 	.short	0x0020
        /*0014*/ 	.byte	0x00, 0xf5, 0x21, 0x00


	//----- nvinfo : EIATTR_KPARAM_INFO
	.align		4
.L_42:
        /*0018*/ 	.byte	0x04, 0x17
        /*001a*/ 	.short	(.L_44 - .L_43)
.L_43:
        /*001c*/ 	.word	0x00000000
        /*0020*/ 	.short	0x0004
        /*0022*/ 	.short	0x0018
        /*0024*/ 	.byte	0x00, 0xf5, 0x21, 0x00


	//----- nvinfo : EIATTR_KPARAM_INFO
	.align		4
.L_44:
        /*0028*/ 	.byte	0x04, 0x17
        /*002a*/ 	.short	(.L_46 - .L_45)
.L_45:
        /*002c*/ 	.word	0x00000000
        /*0030*/ 	.short	0x0003
        /*0032*/ 	.short	0x0010
        /*0034*/ 	.byte	0x00, 0xf5, 0x21, 0x00


	//----- nvinfo : EIATTR_KPARAM_INFO
	.align		4
.L_46:
        /*0038*/ 	.byte	0x04, 0x17
        /*003a*/ 	.short	(.L_48 - .L_47)
.L_47:
        /*003c*/ 	.word	0x00000000
        /*0040*/ 	.short	0x0002
        /*0042*/ 	.short	0x000c
        /*0044*/ 	.byte	0x00, 0xf0, 0x11, 0x00


	//----- nvinfo : EIATTR_KPARAM_INFO
	.align		4
.L_48:
        /*0048*/ 	.byte	0x04, 0x17
        /*004a*/ 	.short	(.L_50 - .L_49)
.L_49:
        /*004c*/ 	.word	0x00000000
        /*0050*/ 	.short	0x0001
        /*0052*/ 	.short	0x0008
        /*0054*/ 	.byte	0x00, 0xf0, 0x11, 0x00


	//----- nvinfo : EIATTR_KPARAM_INFO
	.align		4
.L_50:
        /*0058*/ 	.byte	0x04, 0x17
        /*005a*/ 	.short	(.L_52 - .L_51)
.L_51:
        /*005c*/ 	.word	0x00000000
        /*0060*/ 	.short	0x0000
        /*0062*/ 	.short	0x0000
        /*0064*/ 	.byte	0x00, 0xf5, 0x21, 0x00


	//----- nvinfo : EIATTR_SPARSE_MMA_MASK
	.align		4
.L_52:
        /*0068*/ 	.byte	0x03, 0x50
        /*006a*/ 	.short	0x0000


	//----- nvinfo : EIATTR_MAXREG_COUNT
	.align		4
        /*006c*/ 	.byte	0x03, 0x1b
        /*006e*/ 	.short	0x00ff


	//----- nvinfo : EIATTR_MERCURY_ISA_VERSION
	.align		4
        /*0070*/ 	.byte	0x03, 0x5f
        /*0072*/ 	.short	0x0101


	//----- nvinfo : EIATTR_VRC_CTA_INIT_COUNT
	.align		4
        /*0074*/ 	.byte	0x02, 0x4a
	.zero		1
	.zero		1


	//----- nvinfo : EIATTR_EXIT_INSTR_OFFSETS
	.align		4
        /*0078*/ 	.byte	0x04, 0x1c
        /*007a*/ 	.short	(.L_54 - .L_53)


	//   ....[0]....
.L_53:
        /*007c*/ 	.word	0x000000c0


	//   ....[1]....
        /*0080*/ 	.word	0x00000200


	//----- nvinfo : EIATTR_CBANK_PARAM_SIZE
	.align		4
.L_54:
        /*0084*/ 	.byte	0x03, 0x19
        /*0086*/ 	.short	0x0028


	//----- nvinfo : EIATTR_PARAM_CBANK
	.align		4
        /*0088*/ 	.byte	0x04, 0x0a
        /*008a*/ 	.short	(.L_56 - .L_55)
	.align		4
.L_55:
        /*008c*/ 	.word	index@(.nv.constant0._Z16separateChannelsPK6uchar4iiPhS2_S2_)
        /*0090*/ 	.short	0x0380
        /*0092*/ 	.short	0x0028


	//----- nvinfo : EIATTR_SW_WAR
	.align		4
.L_56:
        /*0094*/ 	.byte	0x04, 0x36
        /*0096*/ 	.short	(.L_58 - .L_57)
.L_57:
        /*0098*/ 	.word	0x00000008
.L_58:


//--------------------- .nv.info._Z10box_filterPKhPhiiPKfi --------------------------
	.section	.nv.info._Z10box_filterPKhPhiiPKfi,"",@"SHT_CUDA_INFO"
	.sectionflags	@""
	.align	4


	//----- nvinfo : EIATTR_CUDA_API_VERSION
	.align		4
        /*0000*/ 	.byte	0x04, 0x37
        /*0002*/ 	.short	(.L_60 - .L_59)
.L_59:
        /*0004*/ 	.word	0x00000082


	//----- nvinfo : EIATTR_KPARAM_INFO
	.align		4
.L_60:
        /*0008*/ 	.byte	0x04, 0x17
        /*000a*/ 	.short	(.L_62 - .L_61)
.L_61:
        /*000c*/ 	.word	0x00000000
        /*0010*/ 	.short	0x0005
        /*0012*/ 	.short	0x0020
        /*0014*/ 	.byte	0x00, 0xf0, 0x11, 0x00


	//----- nvinfo : EIATTR_KPARAM_INFO
	.align		4
.L_62:
        /*0018*/ 	.byte	0x04, 0x17
        /*001a*/ 	.short	(.L_64 - .L_63)
.L_63:
        /*001c*/ 	.word	0x00000000
        /*0020*/ 	.short	0x0004
        /*0022*/ 	.short	0x0018
        /*0024*/ 	.byte	0x00, 0xf5, 0x21, 0x00


	//----- nvinfo : EIATTR_KPARAM_INFO
	.align		4
.L_64:
        /*0028*/ 	.byte	0x04, 0x17
        /*002a*/ 	.short	(.L_66 - .L_65)
.L_65:
        /*002c*/ 	.word	0x00000000
        /*0030*/ 	.short	0x0003
        /*0032*/ 	.short	0x0014
        /*0034*/ 	.byte	0x00, 0xf0, 0x11, 0x00


	//----- nvinfo : EIATTR_KPARAM_INFO
	.align		4
.L_66:
        /*0038*/ 	.byte	0x04, 0x17
        /*003a*/ 	.short	(.L_68 - .L_67)
.L_67:
        /*003c*/ 	.word	0x00000000
        /*0040*/ 	.short	0x0002
        /*0042*/ 	.short	0x0010
        /*0044*/ 	.byte	0x00, 0xf0, 0x11, 0x00


	//----- nvinfo : EIATTR_KPARAM_INFO
	.align		4
.L_68:
        /*0048*/ 	.byte	0x04, 0x17
        /*004a*/ 	.short	(.L_70 - .L_69)
.L_69:
        /*004c*/ 	.word	0x00000000
        /*0050*/ 	.short	0x0001
        /*0052*/ 	.short	0x0008
        /*0054*/ 	.byte	0x00, 0xf5, 0x21, 0x00


	//----- nvinfo : EIATTR_KPARAM_INFO
	.align		4
.L_70:
        /*0058*/ 	.byte	0x04, 0x17
        /*005a*/ 	.short	(.L_72 - .L_71)
.L_71:
        /*005c*/ 	.word	0x00000000
        /*0060*/ 	.short	0x0000
        /*0062*/ 	.short	0x0000
        /*0064*/ 	.byte	0x00, 0xf5, 0x21, 0x00


	//----- nvinfo : EIATTR_SPARSE_MMA_MASK
	.align		4
.L_72:
        /*0068*/ 	.byte	0x03, 0x50
        /*006a*/ 	.short	0x0000


	//----- nvinfo : EIATTR_MAXREG_COUNT
	.align		4
        /*006c*/ 	.byte	0x03, 0x1b
        /*006e*/ 	.short	0x00ff


	//----- nvinfo : EIATTR_NUM_BARRIERS
	.align		4
        /*0070*/ 	.byte	0x02, 0x4c
        /*0072*/ 	.byte	0x01
	.zero		1


	//----- nvinfo : EIATTR_MERCURY_ISA_VERSION
	.align		4
        /*0074*/ 	.byte	0x03, 0x5f
        /*0076*/ 	.short	0x0101


	//----- nvinfo : EIATTR_VRC_CTA_INIT_COUNT
	.align		4
        /*0078*/ 	.byte	0x02, 0x4a
	.zero		1
	.zero		1


	//----- nvinfo : EIATTR_EXIT_INSTR_OFFSETS
	.align		4
        /*007c*/ 	.byte	0x04, 0x1c
        /*007e*/ 	.short	(.L_74 - .L_73)


	//   ....[0]....
.L_73:
        /*0080*/ 	.word	0x000000e0


	//   ....[1]....
        /*0084*/ 	.word	0x00000cf0


	//----- nvinfo : EIATTR_CBANK_PARAM_SIZE
	.align		4
.L_74:
        /*0088*/ 	.byte	0x03, 0x19
        /*008a*/ 	.short	0x0024


	//----- nvinfo : EIATTR_PARAM_CBANK
	.align		4
        /*008c*/ 	.byte	0x04, 0x0a
        /*008e*/ 	.short	(.L_76 - .L_75)
	.align		4
.L_75:
        /*0090*/ 	.word	index@(.nv.constant0._Z10box_filterPKhPhiiPKfi)
        /*0094*/ 	.short	0x0380
        /*0096*/ 	.short	0x0024


	//----- nvinfo : EIATTR_SW_WAR
	.align		4
.L_76:
        /*0098*/ 	.byte	0x04, 0x36
        /*009a*/ 	.short	(.L_78 - .L_77)
.L_77:
        /*009c*/ 	.word	0x00000008
.L_78:


//--------------------- .nv.callgraph             --------------------------
	.section	.nv.callgraph,"",@"SHT_CUDA_CALLGRAPH"
	.align	4
	.sectionentsize	8
	.align		4
        /*0000*/ 	.word	0x00000000
	.align		4
        /*0004*/ 	.word	0xffffffff
	.align		4
        /*0008*/ 	.word	0x00000000
	.align		4
        /*000c*/ 	.word	0xfffffffe
	.align		4
        /*0010*/ 	.word	0x00000000
	.align		4
        /*0014*/ 	.word	0xfffffffd
	.align		4
        /*0018*/ 	.word	0x00000000
	.align		4
        /*001c*/ 	.word	0xfffffffc


//--------------------- .nv.constant3             --------------------------
	.section	.nv.constant3,"a",@progbits
	.align	8
.nv.constant3:
	.type		d_filter,@object
	.size		d_filter,(.L_0 - d_filter)
d_filter:
	.zero		8
.L_0:


//--------------------- .text._Z17recombineChannelsPKhS0_S0_P6uchar4ii --------------------------
	.section	.text._Z17recombineChannelsPKhS0_S0_P6uchar4ii,"ax",@progbits
	.align	128
        .global         _Z17recombineChannelsPKhS0_S0_P6uchar4ii
        .type           _Z17recombineChannelsPKhS0_S0_P6uchar4ii,@function
        .size           _Z17recombineChannelsPKhS0_S0_P6uchar4ii,(.L_x_9 - _Z17recombineChannelsPKhS0_S0_P6uchar4ii)
        .other          _Z17recombineChannelsPKhS0_S0_P6uchar4ii,@"STO_CUDA_ENTRY STV_DEFAULT"
_Z17recombineChannelsPKhS0_S0_P6uchar4ii:
.text._Z17recombineChannelsPKhS0_S0_P6uchar4ii:
[----:B------:R-:W-:Y:S01]  /*0000*/  LDC R1, c[0x0][0x37c] ;  /* 0x0000df00ff017b82 */ /* 0x000fe20000000800 */
[----:B------:R-:W0:Y:S07]  /*0010*/  S2R R2, SR_TID.Y ;  /* 0x0000000000027919 */ /* 0x000e2e0000002200 */
[----:B------:R-:W1:Y:S01]  /*0020*/  LDC R0, c[0x0][0x360] ;  /* 0x0000d800ff007b82 */ /* 0x000e620000000800 */
[----:B------:R-:W2:Y:S01]  /*0030*/  LDCU.64 UR6, c[0x0][0x3a0] ;  /* 0x00007400ff0677ac */ /* 0x000ea20008000a00 */
[----:B------:R-:W1:Y:S06]  /*0040*/  S2R R5, SR_TID.X ;  /* 0x0000000000057919 */ /* 0x000e6c0000002100 */
[----:B------:R-:W0:Y:S08]  /*0050*/  S2UR UR5, SR_CTAID.Y ;  /* 0x00000000000579c3 */ /* 0x000e300000002600 */
[----:B------:R-:W0:Y:S08]  /*0060*/  LDC R3, c[0x0][0x364] ;  /* 0x0000d900ff037b82 */ /* 0x000e300000000800 */
[----:B------:R-:W1:Y:S01]  /*0070*/  S2UR UR4, SR_CTAID.X ;  /* 0x00000000000479c3 */ /* 0x000e620000002500 */
[----:B0-----:R-:W-:-:S05]  /*0080*/  IMAD R3, R3, UR5, R2 ;  /* 0x0000000503037c24 */ /* 0x001fca000f8e0202 */
[----:B--2---:R-:W-:Y:S01]  /*0090*/  ISETP.GE.AND P0, PT, R3, UR6, PT ;  /* 0x0000000603007c0c */ /* 0x004fe2000bf06270 */
[----:B-1----:R-:W-:-:S04]  /*00a0*/  IMAD R0, R0, UR4, R5 ;  /* 0x0000000400007c24 */ /* 0x002fc8000f8e0205 */
[----:B------:R-:W-:Y:S01]  /*00b0*/  IMAD R11, R3, UR7, R0 ;  /* 0x00000007030b7c24 */ /* 0x000fe2000f8e0200 */
[----:B------:R-:W-:-:S13]  /*00c0*/  ISETP.GE.OR P0, PT, R0, UR7, P0 ;  /* 0x0000000700007c0c */ /* 0x000fda0008706670 */
[----:B------:R-:W-:Y:S05]  /*00d0*/  @P0 EXIT ;  /* 0x000000000000094d */ /* 0x000fea0003800000 */
[----:B------:R-:W0:Y:S01]  /*00e0*/  LDCU.128 UR8, c[0x0][0x380] ;  /* 0x00007000ff0877ac */ /* 0x000e220008000c00 */
[----:B------:R-:W-:Y:S01]  /*00f0*/  SHF.R.S32.HI R0, RZ, 0x1f, R11 ;  /* 0x0000001fff007819 */ /* 0x000fe2000001140b */
[----:B------:R-:W1:Y:S01]  /*0100*/  LDC.64 R2, c[0x0][0x398] ;  /* 0x0000e600ff027b82 */ /* 0x000e620000000a00 */
[----:B------:R-:W2:Y:S01]  /*0110*/  LDCU.64 UR6, c[0x0][0x390] ;  /* 0x00007200ff0677ac */ /* 0x000ea20008000a00 */
[----:B------:R-:W3:Y:S01]  /*0120*/  LDCU.64 UR4, c[0x0][0x358] ;  /* 0x00006b00ff0477ac */ /* 0x000ee20008000a00 */
[C---:B0-----:R-:W-:Y:S02]  /*0130*/  IADD3 R6, P0, PT, R11.reuse, UR8, RZ ;  /* 0x000000080b067c10 */ /* 0x041fe4000ff1e0ff */
[C---:B------:R-:W-:Y:S02]  /*0140*/  IADD3 R4, P1, PT, R11.reuse, UR10, RZ ;  /* 0x0000000a0b047c10 */ /* 0x040fe4000ff3e0ff */
[----:B--2---:R-:W-:Y:S02]  /*0150*/  IADD3 R8, P2, PT, R11, UR6, RZ ;  /* 0x000000060b087c10 */ /* 0x004fe4000ff5e0ff */
[----:B------:R-:W-:-:S02]  /*0160*/  IADD3.X R7, PT, PT, R0, UR9, RZ, P0, !PT ;  /* 0x0000000900077c10 */ /* 0x000fc400087fe4ff */
[C---:B------:R-:W-:Y:S02]  /*0170*/  IADD3.X R5, PT, PT, R0.reuse, UR11, RZ, P1, !PT ;  /* 0x0000000b00057c10 */ /* 0x040fe40008ffe4ff */
[----:B------:R-:W-:Y:S02]  /*0180*/  IADD3.X R9, PT, PT, R0, UR7, RZ, P2, !PT ;  /* 0x0000000700097c10 */ /* 0x000fe400097fe4ff */
[----:B---3--:R-:W2:Y:S04]  /*0190*/  LDG.E.U8 R7, desc[UR4][R6.64] ;  /* 0x0000000406077981 */ /* 0x008ea8000c1e1100 */
[----:B------:R-:W2:Y:S04]  /*01a0*/  LDG.E.U8 R4, desc[UR4][R4.64] ;  /* 0x0000000404047981 */ /* 0x000ea8000c1e1100 */
[----:B------:R-:W3:Y:S01]  /*01b0*/  LDG.E.U8 R8, desc[UR4][R8.64] ;  /* 0x0000000408087981 */ /* 0x000ee2000c1e1100 */
[----:B------:R-:W-:Y:S01]  /*01c0*/  UMOV UR6, 0x3340 ;  /* 0x0000334000067882 */ /* 0x000fe20000000000 */
[----:B-1----:R-:W-:-:S04]  /*01d0*/  IMAD.WIDE R2, R11, 0x4, R2 ;  /* 0x000000040b027825 */ /* 0x002fc800078e0202 */
[----:B------:R-:W-:Y:S01]  /*01e0*/  IMAD.U32 R13, RZ, RZ, UR6 ;  /* 0x00000006ff0d7e24 */ /* 0x000fe2000f8e00ff */
[----:B--2---:R-:W-:-:S04]  /*01f0*/  PRMT R0, R7, 0x3340, R4 ;  /* 0x0000334007007816 */ /* 0x004fc80000000004 */
[----:B---3--:R-:W-:-:S04]  /*0200*/  PRMT R13, R8, R13, 0xffff ;  /* 0x0000ffff080d7416 */ /* 0x008fc8000000000d */
[----:B------:R-:W-:-:S05]  /*0210*/  PRMT R13, R0, 0x5410, R13 ;  /* 0x00005410000d7816 */ /* 0x000fca000000000d */
[----:B------:R-:W-:Y:S01]  /*0220*/  STG.E desc[UR4][R2.64], R13 ;  /* 0x0000000d02007986 */ /* 0x000fe2000c101904 */
[----:B------:R-:W-:Y:S05]  /*0230*/  EXIT ;  /* 0x000000000000794d */ /* 0x000fea0003800000 */
.L_x_0:
[----:B------:R-:W-:-:S00]  /*0240*/  BRA `(.L_x_0) ;  /* 0xfffffffc00fc7947 */ /* 0x000fc0000383ffff */
[----:B------:R-:W-:-:S00]  /*0250*/  NOP ;  /* 0x0000000000007918 */ /* 0x000fc00000000000 */
        /* <DEDUP_REMOVED lines=10> */
.L_x_9:


//--------------------- .text._Z16separateChannelsPK6uchar4iiPhS2_S2_ --------------------------
	.section	.text._Z16separateChannelsPK6uchar4iiPhS2_S2_,"ax",@progbits
	.align	128
        .global         _Z16separateChannelsPK6uchar4iiPhS2_S2_
        .type           _Z16separateChannelsPK6uchar4iiPhS2_S2_,@function
        .size           _Z16separateChannelsPK6uchar4iiPhS2_S2_,(.L_x_10 - _Z16separateChannelsPK6uchar4iiPhS2_S2_)
        .other          _Z16separateChannelsPK6uchar4iiPhS2_S2_,@"STO_CUDA_ENTRY STV_DEFAULT"
_Z16separateChannelsPK6uchar4iiPhS2_S2_:
.text._Z16separateChannelsPK6uchar4iiPhS2_S2_:
        /* <DEDUP_REMOVED lines=10> */
[----:B-1----:R-:W-:-:S05]  /*00a0*/  IMAD R0, R0, UR4, R3 ;  /* 0x0000000400007c24 */ /* 0x002fca000f8e0203 */
[----:B------:R-:W-:-:S13]  /*00b0*/  ISETP.GE.OR P0, PT, R0, UR7, P0 ;  /* 0x0000000700007c0c */ /* 0x000fda0008706670 */
[----:B------:R-:W-:Y:S05]  /*00c0*/  @P0 EXIT ;  /* 0x000000000000094d */ /* 0x000fea0003800000 */
[----:B------:R-:W0:Y:S01]  /*00d0*/  LDC.64 R2, c[0x0][0x380] ;  /* 0x0000e000ff027b82 */ /* 0x000e220000000a00 */
[----:B------:R-:W1:Y:S01]  /*00e0*/  LDCU.64 UR4, c[0x0][0x358] ;  /* 0x00006b00ff0477ac */ /* 0x000e620008000a00 */
[----:B------:R-:W-:Y:S01]  /*00f0*/  IMAD R9, R5, UR7, R0 ;  /* 0x0000000705097c24 */ /* 0x000fe2000f8e0200 */
[----:B------:R-:W2:Y:S03]  /*0100*/  LDCU.128 UR8, c[0x0][0x390] ;  /* 0x00007200ff0877ac */ /* 0x000ea60008000c00 */
[----:B0-----:R-:W-:-:S05]  /*0110*/  IMAD.WIDE R2, R9, 0x4, R2 ;  /* 0x0000000409027825 */ /* 0x001fca00078e0202 */
[----:B-1----:R-:W3:Y:S01]  /*0120*/  LDG.E.U8 R11, desc[UR4][R2.64] ;  /* 0x00000004020b7981 */ /* 0x002ee2000c1e1100 */
[----:B--2---:R-:W-:Y:S02]  /*0130*/  IADD3 R4, P0, PT, R9, UR8, RZ ;  /* 0x0000000809047c10 */ /* 0x004fe4000ff1e0ff */
[----:B------:R-:W-:-:S04]  /*0140*/  SHF.R.S32.HI R0, RZ, 0x1f, R9 ;  /* 0x0000001fff007819 */ /* 0x000fc80000011409 */
[----:B------:R-:W-:Y:S01]  /*0150*/  IADD3.X R5, PT, PT, R0, UR9, RZ, P0, !PT ;  /* 0x0000000900057c10 */ /* 0x000fe200087fe4ff */
[----:B------:R-:W0:Y:S04]  /*0160*/  LDCU.64 UR8, c[0x0][0x3a0] ;  /* 0x00007400ff0877ac */ /* 0x000e280008000a00 */
[----:B---3--:R-:W-:Y:S04]  /*0170*/  STG.E.U8 desc[UR4][R4.64], R11 ;  /* 0x0000000b04007986 */ /* 0x008fe8000c101104 */
[----:B------:R-:W2:Y:S01]  /*0180*/  LDG.E.U8 R13, desc[UR4][R2.64+0x1] ;  /* 0x00000104020d7981 */ /* 0x000ea2000c1e1100 */
[----:B------:R-:W-:-:S04]  /*0190*/  IADD3 R6, P0, PT, R9, UR10, RZ ;  /* 0x0000000a09067c10 */ /* 0x000fc8000ff1e0ff */
[----:B------:R-:W-:Y:S02]  /*01a0*/  IADD3.X R7, PT, PT, R0, UR11, RZ, P0, !PT ;  /* 0x0000000b00077c10 */ /* 0x000fe400087fe4ff */
[----:B0-----:R-:W-:-:S03]  /*01b0*/  IADD3 R8, P0, PT, R9, UR8, RZ ;  /* 0x0000000809087c10 */ /* 0x001fc6000ff1e0ff */
[----:B--2---:R-:W-:Y:S04]  /*01c0*/  STG.E.U8 desc[UR4][R6.64], R13 ;  /* 0x0000000d06007986 */ /* 0x004fe8000c101104 */
[----:B------:R-:W2:Y:S01]  /*01d0*/  LDG.E.U8 R15, desc[UR4][R2.64+0x2] ;  /* 0x00000204020f7981 */ /* 0x000ea2000c1e1100 */
[----:B------:R-:W-:-:S05]  /*01e0*/  IADD3.X R9, PT, PT, R0, UR9, RZ, P0, !PT ;  /* 0x0000000900097c10 */ /* 0x000fca00087fe4ff */
[----:B--2---:R-:W-:Y:S01]  /*01f0*/  STG.E.U8 desc[UR4][R8.64], R15 ;  /* 0x0000000f08007986 */ /* 0x004fe2000c101104 */
[----:B------:R-:W-:Y:S05]  /*0200*/  EXIT ;  /* 0x000000000000794d */ /* 0x000fea0003800000 */
.L_x_1:
        /* <DEDUP_REMOVED lines=15> */
.L_x_10:


//--------------------- .text._Z10box_filterPKhPhiiPKfi --------------------------
	.section	.text._Z10box_filterPKhPhiiPKfi,"ax",@progbits
	.align	128
        .global         _Z10box_filterPKhPhiiPKfi
        .type           _Z10box_filterPKhPhiiPKfi,@function
        .size           _Z10box_filterPKhPhiiPKfi,(.L_x_11 - _Z10box_filterPKhPhiiPKfi)
        .other          _Z10box_filterPKhPhiiPKfi,@"STO_CUDA_ENTRY STV_DEFAULT"
_Z10box_filterPKhPhiiPKfi:
.text._Z10box_filterPKhPhiiPKfi:
[----:B------:R-:W-:Y:S01]  /*0000*/  LDC R1, c[0x0][0x37c] ;  /* 0x0000df00ff017b82 */ /* 0x000fe20000000800 */
[----:B------:R-:W0:Y:S07]  /*0010*/  S2R R6, SR_TID.Y ;  /* 0x0000000000067919 */ /* 0x000e2e0000002200 */
[----:B------:R-:W1:Y:S01]  /*0020*/  S2UR UR6, SR_CTAID.Y ;  /* 0x00000000000679c3 */ /* 0x000e620000002600 */
[----:B------:R-:W2:Y:S01]  /*0030*/  LDCU UR4, c[0x0][0x360] ;  /* 0x00006c00ff0477ac */ /* 0x000ea20008000800 */
[----:B------:R-:W3:Y:S01]  /*0040*/  S2R R7, SR_TID.X ;  /* 0x0000000000077919 */ /* 0x000ee20000002100 */
[----:B------:R-:W1:Y:S05]  /*0050*/  LDCU UR7, c[0x0][0x364] ;  /* 0x00006c80ff0777ac */ /* 0x000e6a0008000800 */
[----:B------:R-:W2:Y:S01]  /*0060*/  S2UR UR5, SR_CTAID.X ;  /* 0x00000000000579c3 */ /* 0x000ea20000002500 */
[----:B------:R-:W4:Y:S01]  /*0070*/  LDCU.64 UR16, c[0x0][0x390] ;  /* 0x00007200ff1077ac */ /* 0x000f220008000a00 */
[----:B-1----:R-:W-:-:S06]  /*0080*/  UIMAD UR6, UR6, UR7, URZ ;  /* 0x00000007060672a4 */ /* 0x002fcc000f8e02ff */
[----:B0-----:R-:W-:Y:S01]  /*0090*/  VIADD R3, R6, UR6 ;  /* 0x0000000606037c36 */ /* 0x001fe20008000000 */
[----:B--2---:R-:W-:-:S04]  /*00a0*/  UIMAD UR5, UR5, UR4, URZ ;  /* 0x00000004050572a4 */ /* 0x004fc8000f8e02ff */
[----:B----4-:R-:W-:Y:S02]  /*00b0*/  ISETP.GE.AND P0, PT, R3, UR16, PT ;  /* 0x0000001003007c0c */ /* 0x010fe4000bf06270 */
[----:B---3--:R-:W-:-:S05]  /*00c0*/  VIADD R0, R7, UR5 ;  /* 0x0000000507007c36 */ /* 0x008fca0008000000 */
[----:B------:R-:W-:-:S13]  /*00d0*/  ISETP.GE.OR P0, PT, R0, UR17, P0 ;  /* 0x0000001100007c0c */ /* 0x000fda0008706670 */
[----:B------:R-:W-:Y:S05]  /*00e0*/  @P0 EXIT ;  /* 0x000000000000094d */ /* 0x000fea0003800000 */
[----:B------:R-:W0:Y:S01]  /*00f0*/  LDCU.64 UR8, c[0x0][0x380] ;  /* 0x00007000ff0877ac */ /* 0x000e220008000a00 */
[----:B------:R-:W-:Y:S01]  /*0100*/  IMAD R0, R3, UR17, R0 ;  /* 0x0000001103007c24 */ /* 0x000fe2000f8e0200 */
[----:B------:R-:W1:Y:S04]  /*0110*/  LDCU.64 UR14, c[0x0][0x358] ;  /* 0x00006b00ff0e77ac */ /* 0x000e680008000a00 */
[----:B0-----:R-:W-:-:S04]  /*0120*/  IADD3 R2, P0, PT, R0, UR8, RZ ;  /* 0x0000000800027c10 */ /* 0x001fc8000ff1e0ff */
[----:B------:R-:W-:-:S05]  /*0130*/  LEA.HI.X.SX32 R3, R0, UR9, 0x1, P0 ;  /* 0x0000000900037c11 */ /* 0x000fca00080f0eff */
[----:B-1----:R-:W2:Y:S01]  /*0140*/  LDG.E.U8 R2, desc[UR14][R2.64] ;  /* 0x0000000e02027981 */ /* 0x002ea2000c1e1100 */
[----:B------:R-:W0:Y:S01]  /*0150*/  S2UR UR7, SR_CgaCtaId ;  /* 0x00000000000779c3 */ /* 0x000e220000008800 */
[----:B------:R-:W-:Y:S01]  /*0160*/  UMOV UR4, 0x400 ;  /* 0x0000040000047882 */ /* 0x000fe20000000000 */
[----:B------:R-:W-:Y:S01]  /*0170*/  IMAD.MOV.U32 R24, RZ, RZ, RZ ;  /* 0x000000ffff187224 */ /* 0x000fe200078e00ff */
[----:B0-----:R-:W-:Y:S01]  /*0180*/  ULEA UR4, UR7, UR4, 0x18 ;  /* 0x0000000407047291 */ /* 0x001fe2000f8ec0ff */
[----:B------:R-:W0:Y:S05]  /*0190*/  LDCU UR7, c[0x0][0x3a0] ;  /* 0x00007400ff0777ac */ /* 0x000e2a0008000800 */
[----:B------:R-:W-:-:S05]  /*01a0*/  LEA R4, R6, UR4, 0x7 ;  /* 0x0000000406047c11 */ /* 0x000fca000f8e38ff */
[----:B------:R-:W-:Y:S01]  /*01b0*/  IMAD R5, R7, 0x4, R4 ;  /* 0x0000000407057824 */ /* 0x000fe200078e0204 */
[----:B0-----:R-:W-:Y:S01]  /*01c0*/  UISETP.GE.AND UP0, UPT, UR7, 0x1, UPT ;  /* 0x000000010700788c */ /* 0x001fe2000bf06270 */
[----:B--2---:R-:W-:-:S05]  /*01d0*/  I2FP.F32.U32 R4, R2 ;  /* 0x0000000200047245 */ /* 0x004fca0000201000 */
[----:B------:R0:W-:Y:S01]  /*01e0*/  STS [R5], R4 ;  /* 0x0000000405007388 */ /* 0x0001e20000000800 */
[----:B------:R-:W-:Y:S06]  /*01f0*/  BAR.SYNC.DEFER_BLOCKING 0x0 ;  /* 0x0000000000007b1d */ /* 0x000fec0000010000 */
[----:B------:R-:W-:Y:S05]  /*0200*/  BRA.U !UP0, `(.L_x_2) ;  /* 0x0000000908a47547 */ /* 0x000fea000b800000 */
[----:B------:R-:W-:Y:S01]  /*0210*/  USHF.R.U32.HI UR4, URZ, 0x1, UR7 ;  /* 0x00000001ff047899 */ /* 0x000fe20008011607 */
[----:B------:R-:W-:Y:S01]  /*0220*/  IMAD.MOV.U32 R24, RZ, RZ, RZ ;  /* 0x000000ffff187224 */ /* 0x000fe200078e00ff */
[----:B------:R-:W-:Y:S02]  /*0230*/  ULOP3.LUT UR12, UR7, 0x3, URZ, 0xc0, !UPT ;  /* 0x00000003070c7892 */ /* 0x000fe4000f8ec0ff */
[----:B------:R-:W-:Y:S02]  /*0240*/  UIADD3 UR10, UPT, UPT, UR17, -0x1, URZ ;  /* 0xffffffff110a7890 */ /* 0x000fe4000fffe0ff */
[----:B------:R-:W-:Y:S01]  /*0250*/  VIADD R3, R7, -UR4 ;  /* 0x8000000407037c36 */ /* 0x000fe20008000000 */
[----:B------:R-:W-:Y:S01]  /*0260*/  UIADD3 UR11, UPT, UPT, UR16, -0x1, URZ ;  /* 0xffffffff100b7890 */ /* 0x000fe2000fffe0ff */
[----:B0-----:R-:W-:Y:S01]  /*0270*/  VIADD R5, R6, -UR4 ;  /* 0x8000000406057c36 */ /* 0x001fe20008000000 */
[----:B------:R-:W-:Y:S01]  /*0280*/  ULOP3.LUT UR7, UR7, 0x7ffffffc, URZ, 0xc0, !UPT ;  /* 0x7ffffffc07077892 */ /* 0x000fe2000f8ec0ff */
[----:B------:R-:W-:-:S11]  /*0290*/  UMOV UR4, URZ ;  /* 0x000000ff00047c82 */ /* 0x000fd60008000000 */
.L_x_7:
[----:B------:R-:W0:Y:S01]  /*02a0*/  LDCU UR18, c[0x0][0x3a0] ;  /* 0x00007400ff1277ac */ /* 0x000e220008000800 */
[----:B------:R-:W1:Y:S01]  /*02b0*/  S2UR UR9, SR_CgaCtaId ;  /* 0x00000000000979c3 */ /* 0x000e620000008800 */
[----:B------:R-:W-:Y:S01]  /*02c0*/  VIADD R4, R3, UR4 ;  /* 0x0000000403047c36 */ /* 0x000fe20008000000 */
[----:B------:R-:W2:Y:S01]  /*02d0*/  LDCU UR13, c[0x0][0x394] ;  /* 0x00007280ff0d77ac */ /* 0x000ea20008000800 */
[----:B------:R-:W-:-:S03]  /*02e0*/  IMAD.MOV.U32 R2, RZ, RZ, RZ ;  /* 0x000000ffff027224 */ /* 0x000fc600078e00ff */
[----:B------:R-:W-:Y:S01]  /*02f0*/  VIADDMNMX R8, R4, UR5, RZ, !PT ;  /* 0x0000000504087c46 */ /* 0x000fe2000f8001ff */
[----:B------:R-:W-:Y:S01]  /*0300*/  UMOV UR8, 0x400 ;  /* 0x0000040000087882 */ /* 0x000fe20000000000 */
[----:B0-----:R-:W-:Y:S02]  /*0310*/  IMAD.U32 R7, RZ, RZ, UR18 ;  /* 0x00000012ff077e24 */ /* 0x001fe4000f8e00ff */
[----:B--2---:R-:W-:-:S03]  /*0320*/  ISETP.GE.AND P0, PT, R8, UR13, PT ;  /* 0x0000000d08007c0c */ /* 0x004fc6000bf06270 */
[----:B------:R-:W-:Y:S01]  /*0330*/  ISETP.GE.U32.AND P1, PT, R7, 0x4, PT ;  /* 0x000000040700780c */ /* 0x000fe20003f26070 */
[----:B-1----:R-:W-:Y:S01]  /*0340*/  ULEA UR8, UR9, UR8, 0x18 ;  /* 0x0000000809087291 */ /* 0x002fe2000f8ec0ff */
[----:B------:R-:W-:-:S05]  /*0350*/  SEL R8, R8, UR10, !P0 ;  /* 0x0000000a08087c07 */ /* 0x000fca000c000000 */
[----:B------:R-:W-:-:S06]  /*0360*/  LEA R6, R4, UR8, 0x2 ;  /* 0x0000000804067c11 */ /* 0x000fcc000f8e10ff */
[----:B------:R-:W-:Y:S05]  /*0370*/  @!P1 BRA `(.L_x_3) ;  /* 0x0000000400389947 */ /* 0x000fea0003800000 */
[----:B------:R-:W0:Y:S01]  /*0380*/  LDC R7, c[0x0][0x3a0] ;  /* 0x0000e800ff077b82 */ /* 0x000e220000000800 */
[----:B------:R-:W-:-:S07]  /*0390*/  IMAD.MOV.U32 R2, RZ, RZ, RZ ;  /* 0x000000ffff027224 */ /* 0x000fce00078e00ff */
[----:B------:R-:W1:Y:S02]  /*03a0*/  LDC.64 R10, c[0x0][0x398] ;  /* 0x0000e600ff0a7b82 */ /* 0x000e640000000a00 */
.L_x_4:
[----:B------:R-:W-:-:S04]  /*03b0*/  IMAD.IADD R9, R5, 0x1, R2 ;  /* 0x0000000105097824 */ /* 0x000fc800078e0202 */
[C---:B------:R-:W-:Y:S01]  /*03c0*/  VIADD R25, R9.reuse, UR6 ;  /* 0x0000000609197c36 */ /* 0x040fe20008000000 */
[C-C-:B------:R-:W-:Y:S02]  /*03d0*/  VIADDMNMX.U32 R12, R9.reuse, 0x1, R4.reuse, !PT ;  /* 0x00000001090c7846 */ /* 0x140fe40007800004 */
[--C-:B------:R-:W-:Y:S02]  /*03e0*/  VIADDMNMX.U32 R13, R9, 0x2, R4.reuse, !PT ;  /* 0x00000002090d7846 */ /* 0x100fe40007800004 */
[----:B------:R-:W-:Y:S02]  /*03f0*/  ISETP.GE.U32.AND P3, PT, R12, 0x20, PT ;  /* 0x000000200c00780c */ /* 0x000fe40003f66070 */
[----:B------:R-:W-:Y:S02]  /*0400*/  ISETP.GE.U32.AND P2, PT, R13, 0x20, PT ;  /* 0x000000200d00780c */ /* 0x000fe40003f46070 */
[----:B------:R-:W-:Y:S02]  /*0410*/  VIADDMNMX.U32 R12, R9, 0x3, R4, !PT ;  /* 0x00000003090c7846 */ /* 0x000fe40007800004 */
[----:B------:R-:W-:-:S02]  /*0420*/  VIMNMX.U32 R18, PT, PT, R4, R9, !PT ;  /* 0x0000000904127248 */ /* 0x000fc40007fe0000 */
[----:B------:R-:W-:Y:S02]  /*0430*/  ISETP.GE.U32.AND P1, PT, R12, 0x20, PT ;  /* 0x000000200c00780c */ /* 0x000fe40003f26070 */
[----:B------:R-:W-:-:S03]  /*0440*/  ISETP.GT.U32.AND P0, PT, R18, 0x1f, PT ;  /* 0x0000001f1200780c */ /* 0x000fc60003f04070 */
[----:B------:R-:W2:Y:S01]  /*0450*/  @P3 LDC.64 R12, c[0x0][0x390] ;  /* 0x0000e400ff0c3b82 */ /* 0x000ea20000000a00 */
[C---:B------:R-:W-:Y:S02]  /*0460*/  @P3 VIADDMNMX R27, R25.reuse, 0x1, RZ, !PT ;  /* 0x00000001191b3846 */ /* 0x040fe400078001ff */
[----:B------:R-:W-:-:S05]  /*0470*/  @P2 VIADDMNMX R29, R25, 0x2, RZ, !PT ;  /* 0x00000002191d2846 */ /* 0x000fca00078001ff */
[----:B------:R-:W3:Y:S08]  /*0480*/  @P2 LDC.64 R14, c[0x0][0x390] ;  /* 0x0000e400ff0e2b82 */ /* 0x000ef00000000a00 */
[----:B------:R-:W4:Y:S08]  /*0490*/  @P1 LDC.64 R16, c[0x0][0x390] ;  /* 0x0000e400ff101b82 */ /* 0x000f300000000a00 */
[----:B------:R-:W5:Y:S01]  /*04a0*/  @P3 LDC.64 R18, c[0x0][0x380] ;  /* 0x0000e000ff123b82 */ /* 0x000f620000000a00 */
[----:B--2---:R-:W-:-:S07]  /*04b0*/  @P3 ISETP.GE.AND P4, PT, R27, R12, PT ;  /* 0x0000000c1b00320c */ /* 0x004fce0003f86270 */
[----:B------:R-:W2:Y:S01]  /*04c0*/  @P2 LDC.64 R20, c[0x0][0x380] ;  /* 0x0000e000ff142b82 */ /* 0x000ea20000000a00 */
[----:B---3--:R-:W-:Y:S02]  /*04d0*/  @P2 ISETP.GE.AND P5, PT, R29, R14, PT ;  /* 0x0000000e1d00220c */ /* 0x008fe40003fa6270 */
[----:B------:R-:W-:Y:S02]  /*04e0*/  @P3 SEL R14, R27, UR11, !P4 ;  /* 0x0000000b1b0e3c07 */ /* 0x000fe4000e000000 */
[----:B------:R-:W-:Y:S02]  /*04f0*/  VIADDMNMX R27, R25, 0x3, RZ, !PT ;  /* 0x00000003191b7846 */ /* 0x000fe400078001ff */
[----:B------:R-:W-:Y:S01]  /*0500*/  @P2 SEL R29, R29, UR11, !P5 ;  /* 0x0000000b1d1d2c07 */ /* 0x000fe2000e800000 */
[----:B------:R-:W3:Y:S01]  /*0510*/  @P1 LDC.64 R22, c[0x0][0x380] ;  /* 0x0000e000ff161b82 */ /* 0x000ee20000000a00 */
[----:B----4-:R-:W-:Y:S01]  /*0520*/  @P1 ISETP.GE.AND P4, PT, R27, R16, PT ;  /* 0x000000101b00120c */ /* 0x010fe20003f86270 */
[----:B------:R-:W-:-:S02]  /*0530*/  @P3 IMAD R14, R14, R13, R8 ;  /* 0x0000000d0e0e3224 */ /* 0x000fc400078e0208 */
[----:B------:R-:W-:Y:S01]  /*0540*/  @P2 IMAD R15, R29, R15, R8 ;  /* 0x0000000f1d0f2224 */ /* 0x000fe200078e0208 */
[----:B------:R-:W-:-:S03]  /*0550*/  @P1 SEL R16, R27, UR11, !P4 ;  /* 0x0000000b1b101c07 */ /* 0x000fc6000e000000 */
[----:B------:R-:W4:Y:S01]  /*0560*/  @P0 LDC.64 R12, c[0x0][0x390] ;  /* 0x0000e400ff0c0b82 */ /* 0x000f220000000a00 */
[----:B-----5:R-:W-:Y:S01]  /*0570*/  @P3 IADD3 R18, P4, PT, R14, R18, RZ ;  /* 0x000000120e123210 */ /* 0x020fe20007f9e0ff */
[----:B------:R-:W-:-:S03]  /*0580*/  @P1 IMAD R17, R16, R17, R8 ;  /* 0x0000001110111224 */ /* 0x000fc600078e0208 */
[----:B------:R-:W-:Y:S02]  /*0590*/  @P3 LEA.HI.X.SX32 R19, R14, R19, 0x1, P4 ;  /* 0x000000130e133211 */ /* 0x000fe400020f0eff */
[----:B--2---:R-:W-:-:S03]  /*05a0*/  @P2 IADD3 R20, P5, PT, R15, R20, RZ ;  /* 0x000000140f142210 */ /* 0x004fc60007fbe0ff */
[----:B------:R-:W2:Y:S01]  /*05b0*/  @P3 LDG.E.U8 R18, desc[UR14][R18.64] ;  /* 0x0000000e12123981 */ /* 0x000ea2000c1e1100 */
[----:B------:R-:W-:Y:S02]  /*05c0*/  @P2 LEA.HI.X.SX32 R21, R15, R21, 0x1, P5 ;  /* 0x000000150f152211 */ /* 0x000fe400028f0eff */
[----:B------:R-:W5:Y:S01]  /*05d0*/  @P0 LDC.64 R14, c[0x0][0x380] ;  /* 0x0000e000ff0e0b82 */ /* 0x000f620000000a00 */
[C---:B---3--:R-:W-:Y:S02]  /*05e0*/  @P1 IADD3 R22, P4, PT, R17.reuse, R22, RZ ;  /* 0x0000001611161210 */ /* 0x048fe40007f9e0ff */
[----:B------:R3:W2:Y:S02]  /*05f0*/  @P2 LDG.E.U8 R26, desc[UR14][R20.64] ;  /* 0x0000000e141a2981 */ /* 0x0006a4000c1e1100 */
[----:B------:R-:W-:Y:S02]  /*0600*/  @P1 LEA.HI.X.SX32 R23, R17, R23, 0x1, P4 ;  /* 0x0000001711171211 */ /* 0x000fe400020f0eff */
[----:B------:R-:W-:-:S03]  /*0610*/  @P0 VIMNMX R25, PT, PT, RZ, R25, !PT ;  /* 0x00000019ff190248 */ /* 0x000fc60007fe0100 */
[----:B------:R3:W2:Y:S01]  /*0620*/  @P1 LDG.E.U8 R22, desc[UR14][R22.64] ;  /* 0x0000000e16161981 */ /* 0x0006a2000c1e1100 */
[----:B----4-:R-:W-:-:S04]  /*0630*/  @P0 ISETP.GE.AND P4, PT, R25, R12, PT ;  /* 0x0000000c1900020c */ /* 0x010fc80003f86270 */
[----:B------:R-:W-:-:S05]  /*0640*/  @P0 SEL R25, R25, UR11, !P4 ;  /* 0x0000000b19190c07 */ /* 0x000fca000e000000 */
[----:B------:R-:W-:Y:S02]  /*0650*/  @P0 IMAD R13, R25, R13, R8 ;  /* 0x0000000d190d0224 */ /* 0x000fe400078e0208 */
[----:B0-----:R-:W-:-:S03]  /*0660*/  IMAD R28, R2, R7, UR4 ;  /* 0x00000004021c7e24 */ /* 0x001fc6000f8e0207 */
[----:B-----5:R-:W-:Y:S01]  /*0670*/  @P0 IADD3 R14, P4, PT, R13, R14, RZ ;  /* 0x0000000e0d0e0210 */ /* 0x020fe20007f9e0ff */
[----:B------:R-:W-:-:S03]  /*0680*/  IMAD.IADD R16, R28, 0x1, R7 ;  /* 0x000000011c107824 */ /* 0x000fc600078e0207 */
[----:B------:R-:W-:Y:S01]  /*0690*/  @P0 LEA.HI.X.SX32 R15, R13, R15, 0x1, P4 ;  /* 0x0000000f0d0f0211 */ /* 0x000fe200020f0eff */
[----:B-1----:R-:W-:-:S04]  /*06a0*/  IMAD.WIDE.U32 R28, R28, 0x4, R10 ;  /* 0x000000041c1c7825 */ /* 0x002fc800078e000a */
[----:B------:R2:W4:Y:S01]  /*06b0*/  @P0 LDG.E.U8 R14, desc[UR14][R14.64] ;  /* 0x0000000e0e0e0981 */ /* 0x000522000c1e1100 */
[C---:B------:R-:W-:Y:S02]  /*06c0*/  IMAD.IADD R12, R16.reuse, 0x1, R7 ;  /* 0x00000001100c7824 */ /* 0x040fe400078e0207 */
[----:B------:R-:W-:Y:S01]  /*06d0*/  IMAD.WIDE.U32 R16, R16, 0x4, R10 ;  /* 0x0000000410107825 */ /* 0x000fe200078e000a */
[----:B------:R-:W5:Y:S03]  /*06e0*/  LDG.E.CONSTANT R29, desc[UR14][R28.64] ;  /* 0x0000000e1c1d7981 */ /* 0x000f66000c1e9900 */
[C---:B---3--:R-:W-:Y:S02]  /*06f0*/  IMAD.IADD R21, R12.reuse, 0x1, R7 ;  /* 0x000000010c157824 */ /* 0x048fe400078e0207 */
[--C-:B------:R-:W-:Y:S01]  /*0700*/  IMAD.WIDE.U32 R12, R12, 0x4, R10.reuse ;  /* 0x000000040c0c7825 */ /* 0x100fe200078e000a */
[----:B------:R-:W3:Y:S03]  /*0710*/  LDG.E.CONSTANT R16, desc[UR14][R16.64] ;  /* 0x0000000e10107981 */ /* 0x000ee6000c1e9900 */
[----:B------:R-:W-:-:S02]  /*0720*/  IMAD.WIDE.U32 R20, R21, 0x4, R10 ;  /* 0x0000000415147825 */ /* 0x000fc400078e000a */
[----:B------:R-:W3:Y:S04]  /*0730*/  LDG.E.CONSTANT R12, desc[UR14][R12.64] ;  /* 0x0000000e0c0c7981 */ /* 0x000ee8000c1e9900 */
[----:B------:R-:W3:Y:S01]  /*0740*/  LDG.E.CONSTANT R21, desc[UR14][R20.64] ;  /* 0x0000000e14157981 */ /* 0x000ee2000c1e9900 */
[----:B------:R-:W-:-:S05]  /*0750*/  IMAD R23, R9, 0x80, R6 ;  /* 0x0000008009177824 */ /* 0x000fca00078e0206 */
[----:B------:R-:W5:Y:S01]  /*0760*/  @!P0 LDS R9, [R23] ;  /* 0x0000000017098984 */ /* 0x000f620000000800 */
[----:B------:R-:W-:Y:S01]  /*0770*/  VIADD R2, R2, 0x4 ;  /* 0x0000000402027836 */ /* 0x000fe20000000000 */
[----:B--2---:R-:W-:-:S06]  /*0780*/  @P3 I2FP.F32.U32 R15, R18 ;  /* 0x00000012000f3245 */ /* 0x004fcc0000201000 */
[----:B------:R-:W3:Y:S01]  /*0790*/  @!P3 LDS R15, [R23+0x80] ;  /* 0x00008000170fb984 */ /* 0x000ee20000000800 */
[----:B------:R-:W-:-:S06]  /*07a0*/  @P2 I2FP.F32.U32 R19, R26 ;  /* 0x0000001a00132245 */ /* 0x000fcc0000201000 */
[----:B------:R-:W0:Y:S01]  /*07b0*/  @!P2 LDS R19, [R23+0x100] ;  /* 0x000100001713a984 */ /* 0x000e220000000800 */
[----:B------:R-:W-:-:S06]  /*07c0*/  @P1 I2FP.F32.U32 R22, R22 ;  /* 0x0000001600161245 */ /* 0x000fcc0000201000 */
[----:B------:R-:W1:Y:S01]  /*07d0*/  @!P1 LDS R22, [R23+0x180] ;  /* 0x0001800017169984 */ /* 0x000e620000000800 */
[----:B----4-:R-:W-:Y:S02]  /*07e0*/  @P0 I2FP.F32.U32 R9, R14 ;  /* 0x0000000e00090245 */ /* 0x010fe40000201000 */
[----:B------:R-:W-:-:S03]  /*07f0*/  ISETP.NE.AND P0, PT, R2, UR7, PT ;  /* 0x0000000702007c0c */ /* 0x000fc6000bf05270 */
[----:B-----5:R-:W-:-:S04]  /*0800*/  FFMA R9, R29, R9, R24 ;  /* 0x000000091d097223 */ /* 0x020fc80000000018 */
[----:B---3--:R-:W-:-:S04]  /*0810*/  FFMA R9, R16, R15, R9 ;  /* 0x0000000f10097223 */ /* 0x008fc80000000009 */
[----:B0-----:R-:W-:-:S04]  /*0820*/  FFMA R12, R12, R19, R9 ;  /* 0x000000130c0c7223 */ /* 0x001fc80000000009 */
[----:B-1----:R-:W-:Y:S01]  /*0830*/  FFMA R24, R21, R22, R12 ;  /* 0x0000001615187223 */ /* 0x002fe2000000000c */
[----:B------:R-:W-:Y:S06]  /*0840*/  @P0 BRA `(.L_x_4) ;  /* 0xfffffff800d80947 */ /* 0x000fec000383ffff */
[----:B------:R-:W-:-:S07]  /*0850*/  IMAD.U32 R2, RZ, RZ, UR7 ;  /* 0x00000007ff027e24 */ /* 0x000fce000f8e00ff */
.L_x_3:
[----:B------:R-:W-:-:S09]  /*0860*/  UISETP.NE.AND UP0, UPT, UR12, URZ, UPT ;  /* 0x000000ff0c00728c */ /* 0x000fd2000bf05270 */
[----:B------:R-:W-:Y:S05]  /*0870*/  BRA.U !UP0, `(.L_x_5) ;  /* 0x0000000108fc7547 */ /* 0x000fea000b800000 */
[----:B------:R-:W-:Y:S01]  /*0880*/  UISETP.NE.AND UP0, UPT, UR12, 0x1, UPT ;  /* 0x000000010c00788c */ /* 0x000fe2000bf05270 */
[----:B------:R-:W-:-:S08]  /*0890*/  LOP3.LUT P0, RZ, R7, 0x1, RZ, 0xc0, !PT ;  /* 0x0000000107ff7812 */ /* 0x000fd0000780c0ff */
[----:B------:R-:W-:Y:S05]  /*08a0*/  BRA.U !UP0, `(.L_x_6) ;  /* 0x00000001089c7547 */ /* 0x000fea000b800000 */
[----:B------:R-:W-:-:S04]  /*08b0*/  IMAD.IADD R9, R5, 0x1, R2 ;  /* 0x0000000105097824 */ /* 0x000fc800078e0202 */
[----:B------:R-:W-:Y:S01]  /*08c0*/  VIADD R21, R9, 0x1 ;  /* 0x0000000109157836 */ /* 0x000fe20000000000 */
[----:B------:R-:W-:-:S04]  /*08d0*/  VIMNMX.U32 R10, PT, PT, R4, R9, !PT ;  /* 0x00000009040a7248 */ /* 0x000fc80007fe0000 */
[----:B------:R-:W-:Y:S02]  /*08e0*/  ISETP.GE.U32.AND P2, PT, R10, 0x20, PT ;  /* 0x000000200a00780c */ /* 0x000fe40003f46070 */
[----:B------:R-:W-:Y:S02]  /*08f0*/  VIMNMX.U32 R11, PT, PT, R4, R21, !PT ;  /* 0x00000015040b7248 */ /* 0x000fe40007fe0000 */
[----:B------:R-:W-:Y:S02]  /*0900*/  VIADDMNMX R21, R21, UR6, RZ, !PT ;  /* 0x0000000615157c46 */ /* 0x000fe4000f8001ff */
[----:B------:R-:W-:-:S07]  /*0910*/  ISETP.GE.U32.AND P1, PT, R11, 0x20, PT ;  /* 0x000000200b00780c */ /* 0x000fce0003f26070 */
[----:B------:R-:W0:Y:S01]  /*0920*/  @P2 LDC.64 R14, c[0x0][0x390] ;  /* 0x0000e400ff0e2b82 */ /* 0x000e220000000a00 */
[----:B------:R-:W-:-:S07]  /*0930*/  @P2 VIADDMNMX R19, R9, UR6, RZ, !PT ;  /* 0x0000000609132c46 */ /* 0x000fce000f8001ff */
[----:B------:R-:W1:Y:S08]  /*0940*/  @P1 LDC.64 R16, c[0x0][0x390] ;  /* 0x0000e400ff101b82 */ /* 0x000e700000000a00 */
[----:B------:R-:W2:Y:S08]  /*0950*/  @P2 LDC.64 R12, c[0x0][0x380] ;  /* 0x0000e000ff0c2b82 */ /* 0x000eb00000000a00 */
[----:B------:R-:W3:Y:S01]  /*0960*/  @P1 LDC.64 R10, c[0x0][0x380] ;  /* 0x0000e000ff0a1b82 */ /* 0x000ee20000000a00 */
[----:B0-----:R-:W-:-:S04]  /*0970*/  @P2 ISETP.GE.AND P3, PT, R19, R14, PT ;  /* 0x0000000e1300220c */ /* 0x001fc80003f66270 */
[----:B------:R-:W-:Y:S02]  /*0980*/  @P2 SEL R19, R19, UR11, !P3 ;  /* 0x0000000b13132c07 */ /* 0x000fe4000d800000 */
[----:B-1----:R-:W-:-:S03]  /*0990*/  @P1 ISETP.GE.AND P4, PT, R21, R16, PT ;  /* 0x000000101500120c */ /* 0x002fc60003f86270 */
[----:B------:R-:W-:Y:S01]  /*09a0*/  @P2 IMAD R15, R19, R15, R8 ;  /* 0x0000000f130f2224 */ /* 0x000fe200078e0208 */
[----:B------:R-:W-:-:S04]  /*09b0*/  @P1 SEL R14, R21, UR11, !P4 ;  /* 0x0000000b150e1c07 */ /* 0x000fc8000e000000 */
[C---:B--2---:R-:W-:Y:S01]  /*09c0*/  @P2 IADD3 R12, P3, PT, R15.reuse, R12, RZ ;  /* 0x0000000c0f0c2210 */ /* 0x044fe20007f7e0ff */
[----:B------:R-:W-:Y:S02]  /*09d0*/  @P1 IMAD R14, R14, R17, R8 ;  /* 0x000000110e0e1224 */ /* 0x000fe400078e0208 */
[----:B------:R-:W0:Y:S01]  /*09e0*/  LDC.64 R16, c[0x0][0x398] ;  /* 0x0000e600ff107b82 */ /* 0x000e220000000a00 */
[----:B------:R-:W-:Y:S02]  /*09f0*/  @P2 LEA.HI.X.SX32 R13, R15, R13, 0x1, P3 ;  /* 0x0000000d0f0d2211 */ /* 0x000fe400018f0eff */
[----:B---3--:R-:W-:-:S03]  /*0a00*/  @P1 IADD3 R10, P3, PT, R14, R10, RZ ;  /* 0x0000000a0e0a1210 */ /* 0x008fc60007f7e0ff */
[----:B------:R-:W2:Y:S01]  /*0a10*/  @P2 LDG.E.U8 R12, desc[UR14][R12.64] ;  /* 0x0000000e0c0c2981 */ /* 0x000ea2000c1e1100 */
[----:B------:R-:W-:-:S05]  /*0a20*/  @P1 LEA.HI.X.SX32 R11, R14, R11, 0x1, P3 ;  /* 0x0000000b0e0b1211 */ /* 0x000fca00018f0eff */
[----:B------:R-:W3:Y:S01]  /*0a30*/  @P1 LDG.E.U8 R10, desc[UR14][R10.64] ;  /* 0x0000000e0a0a1981 */ /* 0x000ee2000c1e1100 */
[----:B------:R-:W-:-:S04]  /*0a40*/  IMAD R14, R2, R7, UR4 ;  /* 0x00000004020e7e24 */ /* 0x000fc8000f8e0207 */
[C---:B------:R-:W-:Y:S02]  /*0a50*/  IMAD.IADD R19, R14.reuse, 0x1, R7 ;  /* 0x000000010e137824 */ /* 0x040fe400078e0207 */
[----:B0-----:R-:W-:-:S04]  /*0a60*/  IMAD.WIDE.U32 R14, R14, 0x4, R16 ;  /* 0x000000040e0e7825 */ /* 0x001fc800078e0010 */
[----:B------:R-:W-:Y:S02]  /*0a70*/  IMAD.WIDE.U32 R16, R19, 0x4, R16 ;  /* 0x0000000413107825 */ /* 0x000fe400078e0010 */
[----:B------:R-:W4:Y:S04]  /*0a80*/  LDG.E.CONSTANT R15, desc[UR14][R14.64] ;  /* 0x0000000e0e0f7981 */ /* 0x000f28000c1e9900 */
[----:B------:R-:W5:Y:S01]  /*0a90*/  LDG.E.CONSTANT R17, desc[UR14][R16.64] ;  /* 0x0000000e10117981 */ /* 0x000f62000c1e9900 */
[----:B------:R-:W-:Y:S02]  /*0aa0*/  IMAD R18, R9, 0x80, R6 ;  /* 0x0000008009127824 */ /* 0x000fe400078e0206 */
[----:B------:R-:W-:Y:S01]  /*0ab0*/  VIADD R2, R2, 0x2 ;  /* 0x0000000202027836 */ /* 0x000fe20000000000 */
[----:B--2---:R-:W-:-:S06]  /*0ac0*/  @P2 I2FP.F32.U32 R9, R12 ;  /* 0x0000000c00092245 */ /* 0x004fcc0000201000 */
[----:B------:R-:W4:Y:S01]  /*0ad0*/  @!P2 LDS R9, [R18] ;  /* 0x000000001209a984 */ /* 0x000f220000000800 */
[----:B---3--:R-:W-:-:S06]  /*0ae0*/  @P1 I2FP.F32.U32 R12, R10 ;  /* 0x0000000a000c1245 */ /* 0x008fcc0000201000 */
[----:B------:R-:W5:Y:S01]  /*0af0*/  @!P1 LDS R12, [R18+0x80] ;  /* 0x00008000120c9984 */ /* 0x000f620000000800 */
[----:B----4-:R-:W-:-:S04]  /*0b00*/  FFMA R24, R15, R9, R24 ;  /* 0x000000090f187223 */ /* 0x010fc80000000018 */
[----:B-----5:R-:W-:-:S07]  /*0b10*/  FFMA R24, R17, R12, R24 ;  /* 0x0000000c11187223 */ /* 0x020fce0000000018 */
.L_x_6:
[----:B------:R-:W-:Y:S05]  /*0b20*/  @!P0 BRA `(.L_x_5) ;  /* 0x0000000000508947 */ /* 0x000fea0003800000 */
[----:B------:R-:W-:-:S05]  /*0b30*/  IMAD.IADD R15, R5, 0x1, R2 ;  /* 0x00000001050f7824 */ /* 0x000fca00078e0202 */
[----:B------:R-:W-:-:S04]  /*0b40*/  VIMNMX.U32 R4, PT, PT, R4, R15, !PT ;  /* 0x0000000f04047248 */ /* 0x000fc80007fe0000 */
[----:B------:R-:W-:-:S13]  /*0b50*/  ISETP.GE.U32.AND P0, PT, R4, 0x20, PT ;  /* 0x000000200400780c */ /* 0x000fda0003f06070 */
[----:B------:R-:W0:Y:S01]  /*0b60*/  @P0 LDC.64 R12, c[0x0][0x390] ;  /* 0x0000e400ff0c0b82 */ /* 0x000e220000000a00 */
[----:B------:R-:W-:-:S07]  /*0b70*/  @P0 VIADDMNMX R9, R15, UR6, RZ, !PT ;  /* 0x000000060f090c46 */ /* 0x000fce000f8001ff */
[----:B------:R-:W1:Y:S01]  /*0b80*/  @P0 LDC.64 R10, c[0x0][0x380] ;  /* 0x0000e000ff0a0b82 */ /* 0x000e620000000a00 */
[----:B0-----:R-:W-:-:S04]  /*0b90*/  @P0 ISETP.GE.AND P1, PT, R9, R12, PT ;  /* 0x0000000c0900020c */ /* 0x001fc80003f26270 */
[----:B------:R-:W-:-:S05]  /*0ba0*/  @P0 SEL R9, R9, UR11, !P1 ;  /* 0x0000000b09090c07 */ /* 0x000fca000c800000 */
[----:B------:R-:W-:-:S05]  /*0bb0*/  @P0 IMAD R9, R9, R13, R8 ;  /* 0x0000000d09090224 */ /* 0x000fca00078e0208 */
[----:B-1----:R-:W-:-:S04]  /*0bc0*/  @P0 IADD3 R10, P1, PT, R9, R10, RZ ;  /* 0x0000000a090a0210 */ /* 0x002fc80007f3e0ff */
[----:B------:R-:W-:Y:S02]  /*0bd0*/  @P0 LEA.HI.X.SX32 R11, R9, R11, 0x1, P1 ;  /* 0x0000000b090b0211 */ /* 0x000fe400008f0eff */
[----:B------:R-:W0:Y:S03]  /*0be0*/  LDC.64 R8, c[0x0][0x398] ;  /* 0x0000e600ff087b82 */ /* 0x000e260000000a00 */
[----:B------:R-:W2:Y:S01]  /*0bf0*/  @P0 LDG.E.U8 R10, desc[UR14][R10.64] ;  /* 0x0000000e0a0a0981 */ /* 0x000ea2000c1e1100 */
[----:B------:R-:W-:-:S04]  /*0c00*/  IMAD R13, R2, R7, UR4 ;  /* 0x00000004020d7e24 */ /* 0x000fc8000f8e0207 */
[----:B0-----:R-:W-:-:S06]  /*0c10*/  IMAD.WIDE.U32 R8, R13, 0x4, R8 ;  /* 0x000000040d087825 */ /* 0x001fcc00078e0008 */
[----:B------:R-:W3:Y:S01]  /*0c20*/  LDG.E.CONSTANT R9, desc[UR14][R8.64] ;  /* 0x0000000e08097981 */ /* 0x000ee2000c1e9900 */
[----:B------:R-:W-:Y:S01]  /*0c30*/  @!P0 IMAD R6, R15, 0x80, R6 ;  /* 0x000000800f068824 */ /* 0x000fe200078e0206 */
[----:B--2---:R-:W-:-:S06]  /*0c40*/  @P0 I2FP.F32.U32 R13, R10 ;  /* 0x0000000a000d0245 */ /* 0x004fcc0000201000 */
[----:B------:R-:W3:Y:S02]  /*0c50*/  @!P0 LDS R13, [R6] ;  /* 0x00000000060d8984 */ /* 0x000ee40000000800 */
[----:B---3--:R-:W-:-:S07]  /*0c60*/  FFMA R24, R9, R13, R24 ;  /* 0x0000000d09187223 */ /* 0x008fce0000000018 */
.L_x_5:
[----:B------:R-:W-:-:S06]  /*0c70*/  UIADD3 UR4, UPT, UPT, UR4, 0x1, URZ ;  /* 0x0000000104047890 */ /* 0x000fcc000fffe0ff */
[----:B------:R-:W-:-:S13]  /*0c80*/  ISETP.NE.AND P0, PT, R7, UR4, PT ;  /* 0x0000000407007c0c */ /* 0x000fda000bf05270 */
[----:B------:R-:W-:Y:S05]  /*0c90*/  @P0 BRA `(.L_x_7) ;  /* 0xfffffff400800947 */ /* 0x000fea000383ffff */
.L_x_2:
[----:B------:R-:W1:Y:S01]  /*0ca0*/  LDCU.64 UR8, c[0x0][0x388] ;  /* 0x00007100ff0877ac */ /* 0x000e620008000a00 */
[----:B0-----:R-:W0:Y:S01]  /*0cb0*/  F2I.U32.TRUNC.NTZ R5, R24 ;  /* 0x0000001800057305 */ /* 0x001e22000020f000 */
[----:B-1----:R-:W-:-:S04]  /*0cc0*/  IADD3 R2, P0, PT, R0, UR8, RZ ;  /* 0x0000000800027c10 */ /* 0x002fc8000ff1e0ff */
[----:B------:R-:W-:-:S05]  /*0cd0*/  LEA.HI.X.SX32 R3, R0, UR9, 0x1, P0 ;  /* 0x0000000900037c11 */ /* 0x000fca00080f0eff */
[----:B0-----:R-:W-:Y:S01]  /*0ce0*/  STG.E.U8 desc[UR14][R2.64], R5 ;  /* 0x0000000502007986 */ /* 0x001fe2000c10110e */
[----:B------:R-:W-:Y:S05]  /*0cf0*/  EXIT ;  /* 0x000000000000794d */ /* 0x000fea0003800000 */
.L_x_8:
        /* <DEDUP_REMOVED lines=16> */
.L_x_11:


//--------------------- .nv.shared.reserved.0     --------------------------
	.section	.nv.shared.reserved.0,"aw",@nobits
	.weak		__nv_reservedSMEM_offset_0_alias
	.size		__nv_reservedSMEM_offset_0_alias, 0, 64
	.other		__nv_reservedSMEM_offset_0_alias,@"STO_CUDA_RESERVED_SHARED STV_DEFAULT"
__nv_reservedSMEM_offset_0_alias:
	.zero		0
	.zero		64


//--------------------- .nv.shared._Z10box_filterPKhPhiiPKfi --------------------------
	.section	.nv.shared._Z10box_filterPKhPhiiPKfi,"aw",@nobits
	.sectionflags	@""
	.align	4
.nv.shared._Z10box_filterPKhPhiiPKfi:
	.zero		5120


//--------------------- .nv.constant0._Z17recombineChannelsPKhS0_S0_P6uchar4ii --------------------------
	.section	.nv.constant0._Z17recombineChannelsPKhS0_S0_P6uchar4ii,"a",@progbits
	.sectionflags	@""
	.align	4
.nv.constant0._Z17recombineChannelsPKhS0_S0_P6uchar4ii:
	.zero		936


//--------------------- .nv.constant0._Z16separateChannelsPK6uchar4iiPhS2_S2_ --------------------------
	.section	.nv.constant0._Z16separateChannelsPK6uchar4iiPhS2_S2_,"a",@progbits
	.sectionflags	@""
	.align	4
.nv.constant0._Z16separateChannelsPK6uchar4iiPhS2_S2_:
	.zero		936


//--------------------- .nv.constant0._Z10box_filterPKhPhiiPKfi --------------------------
	.section	.nv.constant0._Z10box_filterPKhPhiiPKfi,"a",@progbits
	.sectionflags	@""
	.align	4
.nv.constant0._Z10box_filterPKhPhiiPKfi:
	.zero		932


//--------------------- SYMBOLS --------------------------

	.type		.nv.reservedSmem.offset0,@object
	.size		.nv.reservedSmem.offset0,0x4
	.type		.nv.reservedSmem.cap,@object
	.size		.nv.reservedSmem.cap,0x4
